	.target	sm_90a

	.elftype	@"ET_EXEC"


//--------------------- .note.nv.tkinfo           --------------------------
	.section	.note.nv.tkinfo,"",@"SHT_NOTE"
	.sectionflags	@"SHF_NOTE_NV_TKINFO"
	.tkinfo
        /*0018*/ 	.word	0x00000002
        /*0030*/ 	.string	""
        /*0030*/ 	.string	"ptxas"
        /*0030*/ 	.string	"Cuda compilation tools, release 13.0, V13.0.88"
        /*0030*/ 	.string	"Build cuda_13.0.r13.0/compiler.36424714_0"
        /*0030*/ 	.string	"-v  -suppress-debug-info  -lineinfo  -arch sm_90a "



//--------------------- .note.nv.cuinfo           --------------------------
	.section	.note.nv.cuinfo,"",@"SHT_NOTE"
	.sectionflags	@"SHF_NOTE_NV_CUINFO"
        /*0018*/ 	.short	0x0002
        /*001a*/ 	.short	0x005a
        /*001c*/ 	.short	0x0082
	.zero		2


//--------------------- .nv.info                  --------------------------
	.section	.nv.info,"",@"SHT_CUDA_INFO"
	.align	4


	//----- nvinfo : EIATTR_REGCOUNT
	.align		4
        /*0000*/ 	.byte	0x04, 0x2f
        /*0002*/ 	.short	(.L_1 - .L_0)
	.align		4
.L_0:
        /*0004*/ 	.word	index@(matmul_kernel)
        /*0008*/ 	.word	0x000000ff


	//----- nvinfo : EIATTR_FRAME_SIZE
	.align		4
.L_1:
        /*000c*/ 	.byte	0x04, 0x11
        /*000e*/ 	.short	(.L_3 - .L_2)
	.align		4
.L_2:
        /*0010*/ 	.word	index@(matmul_kernel)
        /*0014*/ 	.word	0x00000010


	//----- nvinfo : EIATTR_MIN_STACK_SIZE
	.align		4
.L_3:
        /*0018*/ 	.byte	0x04, 0x12
        /*001a*/ 	.short	(.L_5 - .L_4)
	.align		4
.L_4:
        /*001c*/ 	.word	index@(matmul_kernel)
        /*0020*/ 	.word	0x00000010
.L_5:


//--------------------- .nv.compat                --------------------------
	.section	.nv.compat,"",@"SHT_CUDA_COMPAT_INFO"
	.align	4
        /*0000*/ 	.byte	0x02, 0x09, 0x01, 0x00, 0x02, 0x02, 0x04, 0x00, 0x02, 0x05, 0x05, 0x00, 0x03, 0x07, 0x01, 0x01
        /*0010*/ 	.byte	0x02, 0x03, 0x00, 0x00, 0x02, 0x06, 0x01, 0x00, 0x04, 0x0b, 0x08, 0x00, 0x00, 0x00, 0x00, 0x00
        /*0020*/ 	.byte	0x00, 0x00, 0x00, 0x00


//--------------------- .nv.info.matmul_kernel    --------------------------
	.section	.nv.info.matmul_kernel,"",@"SHT_CUDA_INFO"
	.sectionflags	@""
	.align	4


	//----- nvinfo : EIATTR_CUDA_API_VERSION
	.align		4
        /*0000*/ 	.byte	0x04, 0x37
        /*0002*/ 	.short	(.L_7 - .L_6)
.L_6:
        /*0004*/ 	.word	0x00000082


	//----- nvinfo : EIATTR_KPARAM_INFO
	.align		4
.L_7:
        /*0008*/ 	.byte	0x04, 0x17
        /*000a*/ 	.short	(.L_9 - .L_8)
.L_8:
        /*000c*/ 	.word	0x00000000
        /*0010*/ 	.short	0x000d
        /*0012*/ 	.short	0x0048
        /*0014*/ 	.byte	0x00, 0xf4, 0x21, 0x00


	//----- nvinfo : EIATTR_KPARAM_INFO
	.align		4
.L_9:
        /*0018*/ 	.byte	0x04, 0x17
        /*001a*/ 	.short	(.L_11 - .L_10)
.L_10:
        /*001c*/ 	.word	0x00000000
        /*0020*/ 	.short	0x000c
        /*0022*/ 	.short	0x0040
        /*0024*/ 	.byte	0x00, 0xf4, 0x21, 0x00


	//----- nvinfo : EIATTR_KPARAM_INFO
	.align		4
.L_11:
        /*0028*/ 	.byte	0x04, 0x17
        /*002a*/ 	.short	(.L_13 - .L_12)
.L_12:
        /*002c*/ 	.word	0x00000000
        /*0030*/ 	.short	0x000b
        /*0032*/ 	.short	0x0038
        /*0034*/ 	.byte	0x00, 0xf0, 0x11, 0x00


	//----- nvinfo : EIATTR_KPARAM_INFO
	.align		4
.L_13:
        /*0038*/ 	.byte	0x04, 0x17
        /*003a*/ 	.short	(.L_15 - .L_14)
.L_14:
        /*003c*/ 	.word	0x00000000
        /*0040*/ 	.short	0x000a
        /*0042*/ 	.short	0x0034
        /*0044*/ 	.byte	0x00, 0xf0, 0x11, 0x00


	//----- nvinfo : EIATTR_KPARAM_INFO
	.align		4
.L_15:
        /*0048*/ 	.byte	0x04, 0x17
        /*004a*/ 	.short	(.L_17 - .L_16)
.L_16:
        /*004c*/ 	.word	0x00000000
        /*0050*/ 	.short	0x0009
        /*0052*/ 	.short	0x0030
        /*0054*/ 	.byte	0x00, 0xf0, 0x11, 0x00


	//----- nvinfo : EIATTR_KPARAM_INFO
	.align		4
.L_17:
        /*0058*/ 	.byte	0x04, 0x17
        /*005a*/ 	.short	(.L_19 - .L_18)
.L_18:
        /*005c*/ 	.word	0x00000000
        /*0060*/ 	.short	0x0008
        /*0062*/ 	.short	0x002c
        /*0064*/ 	.byte	0x00, 0xf0, 0x11, 0x00


	//----- nvinfo : EIATTR_KPARAM_INFO
	.align		4
.L_19:
        /*0068*/ 	.byte	0x04, 0x17
        /*006a*/ 	.short	(.L_21 - .L_20)
.L_20:
        /*006c*/ 	.word	0x00000000
        /*0070*/ 	.short	0x0007
        /*0072*/ 	.short	0x0028
        /*0074*/ 	.byte	0x00, 0xf0, 0x11, 0x00


	//----- nvinfo : EIATTR_KPARAM_INFO
	.align		4
.L_21:
        /*0078*/ 	.byte	0x04, 0x17
        /*007a*/ 	.short	(.L_23 - .L_22)
.L_22:
        /*007c*/ 	.word	0x00000000
        /*0080*/ 	.short	0x0006
        /*0082*/ 	.short	0x0024
        /*0084*/ 	.byte	0x00, 0xf0, 0x11, 0x00


	//----- nvinfo : EIATTR_KPARAM_INFO
	.align		4
.L_23:
        /*0088*/ 	.byte	0x04, 0x17
        /*008a*/ 	.short	(.L_25 - .L_24)
.L_24:
        /*008c*/ 	.word	0x00000000
        /*0090*/ 	.short	0x0005
        /*0092*/ 	.short	0x0020
        /*0094*/ 	.byte	0x00, 0xf0, 0x11, 0x00


	//----- nvinfo : EIATTR_KPARAM_INFO
	.align		4
.L_25:
        /*0098*/ 	.byte	0x04, 0x17
        /*009a*/ 	.short	(.L_27 - .L_26)
.L_26:
        /*009c*/ 	.word	0x00000000
        /*00a0*/ 	.short	0x0004
        /*00a2*/ 	.short	0x001c
        /*00a4*/ 	.byte	0x00, 0xf0, 0x11, 0x00


	//----- nvinfo : EIATTR_KPARAM_INFO
	.align		4
.L_27:
        /*00a8*/ 	.byte	0x04, 0x17
        /*00aa*/ 	.short	(.L_29 - .L_28)
.L_28:
        /*00ac*/ 	.word	0x00000000
        /*00b0*/ 	.short	0x0003
        /*00b2*/ 	.short	0x0018
        /*00b4*/ 	.byte	0x00, 0xf0, 0x11, 0x00


	//----- nvinfo : EIATTR_KPARAM_INFO
	.align		4
.L_29:
        /*00b8*/ 	.byte	0x04, 0x17
        /*00ba*/ 	.short	(.L_31 - .L_30)
.L_30:
        /*00bc*/ 	.word	0x00000000
        /*00c0*/ 	.short	0x0002
        /*00c2*/ 	.short	0x0010
        /*00c4*/ 	.byte	0x00, 0xf4, 0x21, 0x00


	//----- nvinfo : EIATTR_KPARAM_INFO
	.align		4
.L_31:
        /*00c8*/ 	.byte	0x04, 0x17
        /*00ca*/ 	.short	(.L_33 - .L_32)
.L_32:
        /*00cc*/ 	.word	0x00000000
        /*00d0*/ 	.short	0x0001
        /*00d2*/ 	.short	0x0008
        /*00d4*/ 	.byte	0x00, 0xf4, 0x21, 0x00


	//----- nvinfo : EIATTR_KPARAM_INFO
	.align		4
.L_33:
        /*00d8*/ 	.byte	0x04, 0x17
        /*00da*/ 	.short	(.L_35 - .L_34)
.L_34:
        /*00dc*/ 	.word	0x00000000
        /*00e0*/ 	.short	0x0000
        /*00e2*/ 	.short	0x0000
        /*00e4*/ 	.byte	0x00, 0xf4, 0x21, 0x00


	//----- nvinfo : EIATTR_SPARSE_MMA_MASK
	.align		4
.L_35:
        /*00e8*/ 	.byte	0x03, 0x50
        /*00ea*/ 	.short	0x0000


	//----- nvinfo : EIATTR_MAXREG_COUNT
	.align		4
        /*00ec*/ 	.byte	0x03, 0x1b
        /*00ee*/ 	.short	0x00ff


	//----- nvinfo : EIATTR_NUM_BARRIERS
	.align		4
        /*00f0*/ 	.byte	0x02, 0x4c
        /*00f2*/ 	.byte	0x01
	.zero		1


	//----- nvinfo : EIATTR_ANNOTATIONS
	.align		4
        /*00f4*/ 	.byte	0x04, 0x55
        /*00f6*/ 	.short	(.L_37 - .L_36)


	//   ....[0]....
.L_36:
        /*00f8*/ 	.word	0x00000001
        /*00fc*/ 	.byte	0x20, 0x06, 0x00, 0x00, 0x01, 0x00, 0x00, 0x00, 0x30, 0x08, 0x00, 0x00, 0x01, 0x00, 0x00, 0x00
        /*010c*/ 	.byte	0x40, 0x4f, 0x00, 0x00, 0x01, 0x00, 0x00, 0x00, 0x80, 0x4f, 0x00, 0x00, 0x01, 0x00, 0x00, 0x00
        /*011c*/ 	.byte	0x60, 0x51, 0x00, 0x00, 0x01, 0x00, 0x00, 0x00, 0xa0, 0x58, 0x00, 0x00, 0x01, 0x00, 0x00, 0x00
        /*012c*/ 	.byte	0x50, 0x7c, 0x00, 0x00, 0x01, 0x00, 0x00, 0x00, 0x40, 0x98, 0x00, 0x00, 0x01, 0x00, 0x00, 0x00
        /*013c*/ 	.byte	0x20, 0x9e, 0x00, 0x00


	//----- nvinfo : EIATTR_MERCURY_ISA_VERSION
	.align		4
.L_37:
        /*0140*/ 	.byte	0x03, 0x5f
        /*0142*/ 	.short	0x0101


	//----- nvinfo : EIATTR_EXIT_INSTR_OFFSETS
	.align		4
        /*0144*/ 	.byte	0x04, 0x1c
        /*0146*/ 	.short	(.L_39 - .L_38)


	//   ....[0]....
.L_38:
        /*0148*/ 	.word	0x0000ada0


	//   ....[1]....
        /*014c*/ 	.word	0x0000adc0


	//----- nvinfo : EIATTR_REQNTID
	.align		4
.L_39:
        /*0150*/ 	.byte	0x04, 0x10
        /*0152*/ 	.short	(.L_41 - .L_40)
.L_40:
        /*0154*/ 	.word	0x00000080
        /*0158*/ 	.word	0x00000001
        /*015c*/ 	.word	0x00000001


	//----- nvinfo : EIATTR_CBANK_PARAM_SIZE
	.align		4
.L_41:
        /*0160*/ 	.byte	0x03, 0x19
        /*0162*/ 	.short	0x0050


	//----- nvinfo : EIATTR_PARAM_CBANK
	.align		4
        /*0164*/ 	.byte	0x04, 0x0a
        /*0166*/ 	.short	(.L_43 - .L_42)
	.align		4
.L_42:
        /*0168*/ 	.word	index@(.nv.constant0.matmul_kernel)
        /*016c*/ 	.short	0x0210
        /*016e*/ 	.short	0x0050


	//----- nvinfo : EIATTR_SW_WAR
	.align		4
.L_43:
        /*0170*/ 	.byte	0x04, 0x36
        /*0172*/ 	.short	(.L_45 - .L_44)
.L_44:
        /*0174*/ 	.word	0x00000008
.L_45:


//--------------------- .nv.callgraph             --------------------------
	.section	.nv.callgraph,"",@"SHT_CUDA_CALLGRAPH"
	.align	4
	.sectionentsize	8
	.align		4
        /*0000*/ 	.word	0x00000000
	.align		4
        /*0004*/ 	.word	0xffffffff
	.align		4
        /*0008*/ 	.word	0x00000000
	.align		4
        /*000c*/ 	.word	0xfffffffe
	.align		4
        /*0010*/ 	.word	0x00000000
	.align		4
        /*0014*/ 	.word	0xfffffffd
	.align		4
        /*0018*/ 	.word	0x00000000
	.align		4
        /*001c*/ 	.word	0xfffffffc


//--------------------- .text.matmul_kernel       --------------------------
	.section	.text.matmul_kernel,"ax",@progbits
	.align	128
        .global         matmul_kernel
        .type           matmul_kernel,@function
        .size           matmul_kernel,(.L_x_4 - matmul_kernel)
        .other          matmul_kernel,@"STO_CUDA_ENTRY STV_DEFAULT"
matmul_kernel:
.text.matmul_kernel:
[----:B------:R-:W0:Y:S08]  /*0000*/  LDC R1, c[0x0][0x28] ;  /* 0x00000a00ff017b82 */ /* 0x000e300000000800 */
[----:B------:R-:W1:Y:S01]  /*0010*/  LDC.64 R54, c[0x0][0x228] ;  /* 0x00008a00ff367b82 */ /* 0x000e620000000a00 */
[----:B------:R-:W2:Y:S01]  /*0020*/  S2R R5, SR_CTAID.X ;  /* 0x0000000000057919 */ /* 0x000ea20000002500 */
[----:B------:R-:W-:Y:S01]  /*0030*/  ULDC UR61, c[0x0][0x230] ;  /* 0x00008c00003d7ab9 */ /* 0x000fe20000000800 */
[----:B0-----:R-:W-:Y:S01]  /*0040*/  VIADD R1, R1, 0xfffffff0 ;  /* 0xfffffff001017836 */ /* 0x001fe20000000000 */
[----:B------:R-:W-:Y:S01]  /*0050*/  UIADD3 UR61, UR61, 0x7f, URZ ;  /* 0x0000007f3d3d7890 */ /* 0x000fe2000fffe03f */
[----:B------:R-:W0:Y:S01]  /*0060*/  S2R R133, SR_TID.X ;  /* 0x0000000000857919 */ /* 0x000e220000002100 */
[----:B------:R-:W-:Y:S01]  /*0070*/  UMOV UR60, 0x400 ;  /* 0x00000400003c7882 */ /* 0x000fe20000000000 */
[----:B------:R-:W-:Y:S01]  /*0080*/  ULDC.64 UR40, c[0x0][0x208] ;  /* 0x0000820000287ab9 */ /* 0x000fe20000000a00 */
[----:B------:R-:W3:Y:S01]  /*0090*/  S2UR UR4, SR_CgaCtaId ;  /* 0x00000000000479c3 */ /* 0x000ee20000008800 */
[----:B------:R-:W-:Y:S01]  /*00a0*/  UISETP.GT.AND UP0, UPT, UR61, 0x7f, UPT ;  /* 0x0000007f3d00788c */ /* 0x000fe2000bf04270 */
[----:B------:R-:W-:Y:S01]  /*00b0*/  ULDC UR59, c[0x0][0x230] ;  /* 0x00008c00003b7ab9 */ /* 0x000fe20000000800 */
[----:B-1----:R-:W-:-:S05]  /*00c0*/  VIADD R0, R55, 0x3f ;  /* 0x0000003f37007836 */ /* 0x002fca0000000000 */
[----:B------:R-:W-:Y:S01]  /*00d0*/  SHF.R.S32.HI R3, RZ, 0x1f, R0 ;  /* 0x0000001fff037819 */ /* 0x000fe20000011400 */
[----:B---3--:R-:W-:-:S03]  /*00e0*/  ULEA UR60, UR4, UR60, 0x18 ;  /* 0x0000003c043c7291 */ /* 0x008fc6000f8ec03f */
[----:B------:R-:W-:Y:S02]  /*00f0*/  LEA.HI R3, R3, R0, RZ, 0x6 ;  /* 0x0000000003037211 */ /* 0x000fe400078f30ff */
[----:B--2---:R-:W-:Y:S02]  /*0100*/  IABS R8, R5 ;  /* 0x0000000500087213 */ /* 0x004fe40000000000 */
[----:B------:R-:W-:Y:S02]  /*0110*/  SHF.R.S32.HI R3, RZ, 0x6, R3 ;  /* 0x00000006ff037819 */ /* 0x000fe40000011403 */
[C---:B0-----:R-:W-:Y:S02]  /*0120*/  LEA.HI R126, R133.reuse, 0xe, RZ, 0x1a ;  /* 0x0000000e857e7811 */ /* 0x041fe400078fd0ff */
[----:B------:R-:W-:Y:S01]  /*0130*/  LEA.HI R127, R133, 0x1e, RZ, 0x1a ;  /* 0x0000001e857f7811 */ /* 0x000fe200078fd0ff */
[----:B------:R-:W-:Y:S01]  /*0140*/  IMAD.SHL.U32 R4, R3, 0x8, RZ ;  /* 0x0000000803047824 */ /* 0x000fe200078e00ff */
[----:B------:R-:W-:-:S02]  /*0150*/  LEA.HI R128, R133, 0x2e, RZ, 0x1a ;  /* 0x0000002e85807811 */ /* 0x000fc400078fd0ff */
[----:B------:R-:W-:Y:S02]  /*0160*/  LEA.HI R129, R133, 0x3e, RZ, 0x1a ;  /* 0x0000003e85817811 */ /* 0x000fe400078fd0ff */
[-C--:B------:R-:W-:Y:S02]  /*0170*/  IABS R7, R4.reuse ;  /* 0x0000000400077213 */ /* 0x080fe40000000000 */
[----:B------:R-:W-:Y:S02]  /*0180*/  IABS R10, R4 ;  /* 0x00000004000a7213 */ /* 0x000fe40000000000 */
[----:B------:R-:W0:Y:S08]  /*0190*/  I2F.RP R0, R7 ;  /* 0x0000000700007306 */ /* 0x000e300000209400 */
[----:B0-----:R-:W0:Y:S02]  /*01a0*/  MUFU.RCP R0, R0 ;  /* 0x0000000000007308 */ /* 0x001e240000001000 */
[----:B0-----:R-:W-:-:S02]  /*01b0*/  VIADD R2, R0, 0xffffffe ;  /* 0x0ffffffe00027836 */ /* 0x001fc40000000000 */
[----:B------:R-:W-:-:S04]  /*01c0*/  IMAD.MOV R0, RZ, RZ, -R10 ;  /* 0x000000ffff007224 */ /* 0x000fc800078e0a0a */
[----:B------:R0:W1:Y:S02]  /*01d0*/  F2I.FTZ.U32.TRUNC.NTZ R3, R2 ;  /* 0x0000000200037305 */ /* 0x000064000021f000 */
[----:B0-----:R-:W-:Y:S02]  /*01e0*/  IMAD.MOV.U32 R2, RZ, RZ, RZ ;  /* 0x000000ffff027224 */ /* 0x001fe400078e00ff */
[----:B-1----:R-:W-:-:S04]  /*01f0*/  IMAD.MOV R6, RZ, RZ, -R3 ;  /* 0x000000ffff067224 */ /* 0x002fc800078e0a03 */
[----:B------:R-:W-:Y:S02]  /*0200*/  IMAD R9, R6, R7, RZ ;  /* 0x0000000706097224 */ /* 0x000fe400078e02ff */
[----:B------:R-:W-:Y:S02]  /*0210*/  IMAD.MOV.U32 R6, RZ, RZ, R8 ;  /* 0x000000ffff067224 */ /* 0x000fe400078e0008 */
[----:B------:R-:W-:-:S06]  /*0220*/  IMAD.HI.U32 R3, R3, R9, R2 ;  /* 0x0000000903037227 */ /* 0x000fcc00078e0002 */
[----:B------:R-:W-:-:S04]  /*0230*/  IMAD.HI.U32 R3, R3, R6, RZ ;  /* 0x0000000603037227 */ /* 0x000fc800078e00ff */
[----:B------:R-:W-:-:S05]  /*0240*/  IMAD R0, R3, R0, R6 ;  /* 0x0000000003007224 */ /* 0x000fca00078e0206 */
[----:B------:R-:W-:-:S13]  /*0250*/  ISETP.GT.U32.AND P1, PT, R7, R0, PT ;  /* 0x000000000700720c */ /* 0x000fda0003f24070 */
[----:B------:R-:W-:Y:S02]  /*0260*/  @!P1 IMAD.IADD R0, R0, 0x1, -R7 ;  /* 0x0000000100009824 */ /* 0x000fe400078e0a07 */
[----:B------:R-:W-:Y:S01]  /*0270*/  @!P1 VIADD R3, R3, 0x1 ;  /* 0x0000000103039836 */ /* 0x000fe20000000000 */
[----:B------:R-:W-:Y:S02]  /*0280*/  ISETP.NE.AND P1, PT, R4, RZ, PT ;  /* 0x000000ff0400720c */ /* 0x000fe40003f25270 */
[----:B------:R-:W-:Y:S02]  /*0290*/  ISETP.GE.U32.AND P0, PT, R0, R7, PT ;  /* 0x000000070000720c */ /* 0x000fe40003f06070 */
[----:B------:R-:W-:-:S04]  /*02a0*/  LOP3.LUT R0, R5, R4, RZ, 0x3c, !PT ;  /* 0x0000000405007212 */ /* 0x000fc800078e3cff */
[----:B------:R-:W-:Y:S01]  /*02b0*/  ISETP.GE.AND P2, PT, R0, RZ, PT ;  /* 0x000000ff0000720c */ /* 0x000fe20003f46270 */
[----:B------:R-:W-:-:S06]  /*02c0*/  VIADD R0, R54, 0x3f ;  /* 0x0000003f36007836 */ /* 0x000fcc0000000000 */
[----:B------:R-:W-:-:S04]  /*02d0*/  @P0 VIADD R3, R3, 0x1 ;  /* 0x0000000103030836 */ /* 0x000fc80000000000 */
[----:B------:R-:W-:Y:S01]  /*02e0*/  IMAD.MOV.U32 R2, RZ, RZ, R3 ;  /* 0x000000ffff027224 */ /* 0x000fe200078e0003 */
[----:B------:R-:W-:-:S03]  /*02f0*/  SHF.R.S32.HI R3, RZ, 0x1f, R0 ;  /* 0x0000001fff037819 */ /* 0x000fc60000011400 */
[----:B------:R-:W-:Y:S01]  /*0300*/  @!P2 IMAD.MOV R2, RZ, RZ, -R2 ;  /* 0x000000ffff02a224 */ /* 0x000fe200078e0a02 */
[----:B------:R-:W-:Y:S02]  /*0310*/  @!P1 LOP3.LUT R2, RZ, R4, RZ, 0x33, !PT ;  /* 0x00000004ff029212 */ /* 0x000fe400078e33ff */
[----:B------:R-:W-:-:S03]  /*0320*/  LEA.HI R3, R3, R0, RZ, 0x6 ;  /* 0x0000000003037211 */ /* 0x000fc600078f30ff */
[----:B------:R-:W-:Y:S02]  /*0330*/  IMAD.SHL.U32 R6, R2, 0x8, RZ ;  /* 0x0000000802067824 */ /* 0x000fe400078e00ff */
[----:B------:R-:W-:-:S03]  /*0340*/  IMAD.MOV R2, RZ, RZ, -R2 ;  /* 0x000000ffff027224 */ /* 0x000fc600078e0a02 */
[----:B------:R-:W-:Y:S01]  /*0350*/  LEA.HI.SX32 R3, R3, -R6, 0x1a ;  /* 0x8000000603037211 */ /* 0x000fe200078fd2ff */
[----:B------:R-:W-:-:S03]  /*0360*/  IMAD R4, R4, R2, R5 ;  /* 0x0000000204047224 */ /* 0x000fc600078e0205 */
[----:B------:R-:W-:Y:S02]  /*0370*/  VIMNMX R11, R3, 0x8, PT ;  /* 0x00000008030b7848 */ /* 0x000fe40003fe0100 */
[----:B------:R-:W-:Y:S02]  /*0380*/  IABS R9, R4 ;  /* 0x0000000400097213 */ /* 0x000fe40000000000 */
[----:B------:R-:W-:-:S04]  /*0390*/  IABS R7, R11 ;  /* 0x0000000b00077213 */ /* 0x000fc80000000000 */
[----:B------:R-:W0:Y:S08]  /*03a0*/  I2F.RP R0, R7 ;  /* 0x0000000700007306 */ /* 0x000e300000209400 */
[----:B0-----:R-:W0:Y:S02]  /*03b0*/  MUFU.RCP R0, R0 ;  /* 0x0000000000007308 */ /* 0x001e240000001000 */
[----:B0-----:R-:W-:-:S06]  /*03c0*/  VIADD R3, R0, 0xffffffe ;  /* 0x0ffffffe00037836 */ /* 0x001fcc0000000000 */
[----:B------:R-:W0:Y:S02]  /*03d0*/  F2I.FTZ.U32.TRUNC.NTZ R3, R3 ;  /* 0x0000000300037305 */ /* 0x000e24000021f000 */
[----:B0-----:R-:W-:-:S04]  /*03e0*/  IMAD.MOV R8, RZ, RZ, -R3 ;  /* 0x000000ffff087224 */ /* 0x001fc800078e0a03 */
[----:B------:R-:W-:Y:S01]  /*03f0*/  IMAD.MOV.U32 R2, RZ, RZ, R8 ;  /* 0x000000ffff027224 */ /* 0x000fe200078e0008 */
[----:B------:R-:W-:-:S03]  /*0400*/  IABS R8, R11 ;  /* 0x0000000b00087213 */ /* 0x000fc60000000000 */
[----:B------:R-:W-:Y:S02]  /*0410*/  IMAD R5, R2, R7, RZ ;  /* 0x0000000702057224 */ /* 0x000fe400078e02ff */
[----:B------:R-:W-:Y:S02]  /*0420*/  IMAD.MOV.U32 R2, RZ, RZ, RZ ;  /* 0x000000ffff027224 */ /* 0x000fe400078e00ff */
[----:B------:R-:W-:Y:S02]  /*0430*/  IMAD.MOV R0, RZ, RZ, -R8 ;  /* 0x000000ffff007224 */ /* 0x000fe400078e0a08 */
        /* <DEDUP_REMOVED lines=9> */
[----:B------:R-:W-:-:S07]  /*04d0*/  ISETP.GE.AND P2, PT, R0, RZ, PT ;  /* 0x000000ff0000720c */ /* 0x000fce0003f46270 */
[----:B------:R-:W-:Y:S01]  /*04e0*/  @P0 VIADD R2, R2, 0x1 ;  /* 0x0000000102020836 */ /* 0x000fe20000000000 */
[----:B------:R-:W-:-:S03]  /*04f0*/  PLOP3.LUT P0, PT, PT, PT, UP0, 0x80, 0x0 ;  /* 0x000000000000781c */ /* 0x000fc60003f0f008 */
[----:B------:R-:W-:Y:S01]  /*0500*/  IMAD.MOV.U32 R3, RZ, RZ, R2 ;  /* 0x000000ffff037224 */ /* 0x000fe200078e0002 */
[----:B------:R-:W-:-:S03]  /*0510*/  SHF.R.U32.HI R2, RZ, 0x6, R133 ;  /* 0x00000006ff027819 */ /* 0x000fc60000011685 */
[----:B------:R-:W-:Y:S01]  /*0520*/  @!P2 IMAD.MOV R3, RZ, RZ, -R3 ;  /* 0x000000ffff03a224 */ /* 0x000fe200078e0a03 */
[----:B------:R-:W-:Y:S02]  /*0530*/  @!P1 LOP3.LUT R3, RZ, R11, RZ, 0x33, !PT ;  /* 0x0000000bff039212 */ /* 0x000fe400078e33ff */
[----:B------:R-:W-:-:S03]  /*0540*/  SGXT.U32 R2, R2, 0x1 ;  /* 0x000000010202781a */ /* 0x000fc60000000000 */
[----:B------:R-:W-:Y:S01]  /*0550*/  IMAD.MOV R0, RZ, RZ, -R3 ;  /* 0x000000ffff007224 */ /* 0x000fe200078e0a03 */
[C---:B------:R-:W-:Y:S01]  /*0560*/  LOP3.LUT R130, R2.reuse, 0x2, RZ, 0xfc, !PT ;  /* 0x0000000202827812 */ /* 0x040fe200078efcff */
[----:B------:R-:W-:Y:S01]  /*0570*/  IMAD.SHL.U32 R3, R3, 0x40, RZ ;  /* 0x0000004003037824 */ /* 0x000fe200078e00ff */
[C---:B------:R-:W-:Y:S01]  /*0580*/  LOP3.LUT R131, R2.reuse, 0x4, RZ, 0xfc, !PT ;  /* 0x0000000402837812 */ /* 0x040fe200078efcff */
[----:B------:R-:W-:Y:S01]  /*0590*/  IMAD R0, R11, R0, R4 ;  /* 0x000000000b007224 */ /* 0x000fe200078e0204 */
[C---:B------:R-:W-:Y:S02]  /*05a0*/  LOP3.LUT R4, R133.reuse, 0x3f, RZ, 0xc0, !PT ;  /* 0x0000003f85047812 */ /* 0x040fe400078ec0ff */
[----:B------:R-:W-:Y:S01]  /*05b0*/  LOP3.LUT R132, R2, 0x6, RZ, 0xfc, !PT ;  /* 0x0000000602847812 */ /* 0x000fe200078efcff */
[----:B------:R-:W-:Y:S01]  /*05c0*/  IMAD.IADD R5, R6, 0x1, R0 ;  /* 0x0000000106057824 */ /* 0x000fe200078e0200 */
[----:B------:R-:W-:Y:S02]  /*05d0*/  LOP3.LUT R0, R133, 0x7f, RZ, 0xc0, !PT ;  /* 0x0000007f85007812 */ /* 0x000fe400078ec0ff */
[C---:B------:R-:W-:Y:S01]  /*05e0*/  LOP3.LUT R108, R2.reuse, 0x8, RZ, 0xfc, !PT ;  /* 0x00000008026c7812 */ /* 0x040fe200078efcff */
[----:B------:R-:W-:Y:S01]  /*05f0*/  IMAD R98, R5, 0x40, R4 ;  /* 0x0000004005627824 */ /* 0x000fe200078e0204 */
[----:B------:R-:W-:-:S02]  /*0600*/  LOP3.LUT R110, R2, 0xa, RZ, 0xfc, !PT ;  /* 0x0000000a026e7812 */ /* 0x000fc400078efcff */
[C---:B------:R-:W-:Y:S02]  /*0610*/  LOP3.LUT R112, R2.reuse, 0xc, RZ, 0xfc, !PT ;  /* 0x0000000c02707812 */ /* 0x040fe400078efcff */
[----:B------:R0:W-:Y:S01]  /*0620*/  STL [R1+0x4], R98 ;  /* 0x0000046201007387 */ /* 0x0001e20000100800 */
[C---:B------:R-:W-:Y:S02]  /*0630*/  LOP3.LUT R114, R2.reuse, 0x10, RZ, 0xfc, !PT ;  /* 0x0000001002727812 */ /* 0x040fe400078efcff */
[C---:B------:R-:W-:Y:S02]  /*0640*/  LOP3.LUT R116, R2.reuse, 0x12, RZ, 0xfc, !PT ;  /* 0x0000001202747812 */ /* 0x040fe400078efcff */
[C---:B------:R-:W-:Y:S02]  /*0650*/  LOP3.LUT R118, R2.reuse, 0x14, RZ, 0xfc, !PT ;  /* 0x0000001402767812 */ /* 0x040fe400078efcff */
[C---:B------:R-:W-:Y:S02]  /*0660*/  LOP3.LUT R120, R2.reuse, 0x16, RZ, 0xfc, !PT ;  /* 0x0000001602787812 */ /* 0x040fe400078efcff */
[----:B------:R-:W-:-:S02]  /*0670*/  LOP3.LUT R122, R2, 0x18, RZ, 0xfc, !PT ;  /* 0x00000018027a7812 */ /* 0x000fc400078efcff */
[C---:B------:R-:W-:Y:S02]  /*0680*/  LOP3.LUT R124, R2.reuse, 0x1a, RZ, 0xfc, !PT ;  /* 0x0000001a027c7812 */ /* 0x040fe400078efcff */
        /* <DEDUP_REMOVED lines=14> */
[----:B------:R-:W-:Y:S01]  /*0770*/  LOP3.LUT R238, R2, 0x3c, RZ, 0xfc, !PT ;  /* 0x0000003c02ee7812 */ /* 0x000fe200078efcff */
[----:B0-----:R-:W-:Y:S06]  /*0780*/  @P0 BRA `(.L_x_0) ;  /* 0x0000000000500947 */ /* 0x001fec0003800000 */
[----:B------:R-:W-:Y:S01]  /*0790*/  IMAD.SHL.U32 R4, R133, 0x10, RZ ;  /* 0x0000001085047824 */ /* 0x000fe200078e00ff */
[----:B------:R-:W-:Y:S02]  /*07a0*/  CS2R R24, SRZ ;  /* 0x0000000000187805 */ /* 0x000fe4000001ff00 */
[----:B------:R-:W-:Y:S02]  /*07b0*/  CS2R R26, SRZ ;  /* 0x00000000001a7805 */ /* 0x000fe4000001ff00 */
[----:B------:R-:W-:Y:S02]  /*07c0*/  CS2R R28, SRZ ;  /* 0x00000000001c7805 */ /* 0x000fe4000001ff00 */
[----:B------:R-:W-:Y:S02]  /*07d0*/  CS2R R30, SRZ ;  /* 0x00000000001e7805 */ /* 0x000fe4000001ff00 */
[----:B------:R-:W-:Y:S02]  /*07e0*/  LOP3.LUT R4, R4, 0x70, RZ, 0xc0, !PT ;  /* 0x0000007004047812 */ /* 0x000fe400078ec0ff */
[----:B------:R-:W-:-:S02]  /*07f0*/  CS2R R32, SRZ ;  /* 0x0000000000207805 */ /* 0x000fc4000001ff00 */
[----:B------:R-:W-:Y:S02]  /*0800*/  CS2R R34, SRZ ;  /* 0x0000000000227805 */ /* 0x000fe4000001ff00 */
[----:B------:R-:W-:Y:S02]  /*0810*/  CS2R R36, SRZ ;  /* 0x0000000000247805 */ /* 0x000fe4000001ff00 */
[----:B------:R-:W-:Y:S01]  /*0820*/  CS2R R38, SRZ ;  /* 0x0000000000267805 */ /* 0x000fe2000001ff00 */
[----:B------:R0:W-:Y:S01]  /*0830*/  STL [R1+0x8], R4 ;  /* 0x0000080401007387 */ /* 0x0001e20000100800 */
[----:B------:R-:W-:Y:S02]  /*0840*/  CS2R R40, SRZ ;  /* 0x0000000000287805 */ /* 0x000fe4000001ff00 */
[----:B------:R-:W-:Y:S02]  /*0850*/  CS2R R42, SRZ ;  /* 0x00000000002a7805 */ /* 0x000fe4000001ff00 */
[----:B------:R-:W-:-:S02]  /*0860*/  CS2R R44, SRZ ;  /* 0x00000000002c7805 */ /* 0x000fc4000001ff00 */
[----:B------:R-:W-:Y:S02]  /*0870*/  CS2R R46, SRZ ;  /* 0x00000000002e7805 */ /* 0x000fe4000001ff00 */
[----:B------:R-:W-:Y:S02]  /*0880*/  CS2R R48, SRZ ;  /* 0x0000000000307805 */ /* 0x000fe4000001ff00 */
[----:B------:R-:W-:Y:S02]  /*0890*/  CS2R R50, SRZ ;  /* 0x0000000000327805 */ /* 0x000fe4000001ff00 */
[----:B------:R-:W-:Y:S02]  /*08a0*/  CS2R R52, SRZ ;  /* 0x0000000000347805 */ /* 0x000fe4000001ff00 */
[----:B------:R-:W-:Y:S01]  /*08b0*/  CS2R R54, SRZ ;  /* 0x0000000000367805 */ /* 0x000fe2000001ff00 */
[----:B0-----:R-:W-:Y:S06]  /*08c0*/  BRA `(.L_x_1) ;  /* 0x0000008c00dc7947 */ /* 0x001fec0003800000 */
.L_x_0:
[----:B------:R-:W-:Y:S01]  /*08d0*/  IABS R5, R55 ;  /* 0x0000003700057213 */ /* 0x000fe20000000000 */
[C---:B------:R-:W-:Y:S01]  /*08e0*/  VIADD R6, R3.reuse, 0x3f ;  /* 0x0000003f03067836 */ /* 0x040fe20000000000 */
[----:B------:R-:W-:Y:S01]  /*08f0*/  IABS R71, R54 ;  /* 0x0000003600477213 */ /* 0x000fe20000000000 */
[----:B------:R-:W-:Y:S01]  /*0900*/  IMAD.MOV.U32 R12, RZ, RZ, RZ ;  /* 0x000000ffff0c7224 */ /* 0x000fe200078e00ff */
[----:B------:R-:W0:Y:S01]  /*0910*/  I2F.RP R7, R5 ;  /* 0x0000000500077306 */ /* 0x000e220000209400 */
[C---:B------:R-:W-:Y:S01]  /*0920*/  VIADD R20, R3.reuse, 0x3c ;  /* 0x0000003c03147836 */ /* 0x040fe20000000000 */
[----:B------:R-:W-:Y:S01]  /*0930*/  IABS R10, R6 ;  /* 0x00000006000a7213 */ /* 0x000fe20000000000 */
[C---:B------:R-:W-:Y:S01]  /*0940*/  VIADD R22, R3.reuse, 0x3a ;  /* 0x0000003a03167836 */ /* 0x040fe20000000000 */
[----:B------:R-:W-:Y:S01]  /*0950*/  ISETP.GE.AND P2, PT, R6, RZ, PT ;  /* 0x000000ff0600720c */ /* 0x000fe20003f46270 */
[C---:B------:R-:W-:Y:S01]  /*0960*/  VIADD R21, R3.reuse, 0x3b ;  /* 0x0000003b03157836 */ /* 0x040fe20000000000 */
[----:B------:R-:W-:Y:S01]  /*0970*/  IABS R16, R20 ;  /* 0x0000001400107213 */ /* 0x000fe20000000000 */
        /* <DEDUP_REMOVED lines=8> */
[----:B0-----:R-:W0:Y:S01]  /*0a00*/  MUFU.RCP R7, R7 ;  /* 0x0000000700077308 */ /* 0x001e220000001000 */
[C---:B------:R-:W-:Y:S01]  /*0a10*/  VIADD R28, R3.reuse, 0x30 ;  /* 0x00000030031c7836 */ /* 0x040fe20000000000 */
[----:B------:R-:W-:Y:S01]  /*0a20*/  ULDC UR4, c[0x0][0x240] ;  /* 0x0000900000047ab9 */ /* 0x000fe20000000800 */
[C---:B------:R-:W-:Y:S01]  /*0a30*/  VIADD R30, R3.reuse, 0x2e ;  /* 0x0000002e031e7836 */ /* 0x040fe20000000000 */
[----:B------:R-:W-:Y:S01]  /*0a40*/  IABS R26, R29 ;  /* 0x0000001d001a7213 */ /* 0x000fe20000000000 */
[C---:B------:R-:W-:Y:S01]  /*0a50*/  VIADD R34, R3.reuse, 0x2a ;  /* 0x0000002a03227836 */ /* 0x040fe20000000000 */
[----:B------:R-:W-:Y:S01]  /*0a60*/  ULDC UR29, c[0x0][0x238] ;  /* 0x00008e00001d7ab9 */ /* 0x000fe20000000800 */
[C---:B------:R-:W-:Y:S01]  /*0a70*/  VIADD R35, R3.reuse, 0x29 ;  /* 0x0000002903237836 */ /* 0x040fe20000000000 */
[----:B------:R-:W-:Y:S01]  /*0a80*/  IABS R27, R30 ;  /* 0x0000001e001b7213 */ /* 0x000fe20000000000 */
[C---:B------:R-:W-:Y:S01]  /*0a90*/  VIADD R32, R3.reuse, 0x2b ;  /* 0x0000002b03207836 */ /* 0x040fe20000000000 */
[----:B------:R-:W-:Y:S01]  /*0aa0*/  IABS R31, R34 ;  /* 0x00000022001f7213 */ /* 0x000fe20000000000 */
[C---:B------:R-:W-:Y:S01]  /*0ab0*/  VIADD R38, R3.reuse, 0x27 ;  /* 0x0000002703267836 */ /* 0x040fe20000000000 */
[----:B------:R-:W-:Y:S01]  /*0ac0*/  IABS R33, R35 ;  /* 0x0000002300217213 */ /* 0x000fe20000000000 */
[C---:B------:R-:W-:Y:S01]  /*0ad0*/  VIADD R39, R3.reuse, 0x26 ;  /* 0x0000002603277836 */ /* 0x040fe20000000000 */
[----:B------:R-:W-:Y:S01]  /*0ae0*/  USHF.L.U32 UR23, UR29, 0x7, URZ ;  /* 0x000000071d177899 */ /* 0x000fe2000800063f */
[----:B------:R-:W-:Y:S01]  /*0af0*/  VIADD R40, R3, 0x25 ;  /* 0x0000002503287836 */ /* 0x000fe20000000000 */
[C---:B------:R-:W-:Y:S01]  /*0b00*/  LOP3.LUT R210, R2.reuse, 0x7a, RZ, 0xfc, !PT ;  /* 0x0000007a02d27812 */ /* 0x040fe200078efcff */
[----:B0-----:R-:W-:Y:S01]  /*0b10*/  VIADD R13, R7, 0xffffffe ;  /* 0x0ffffffe070d7836 */ /* 0x001fe20000000000 */
[C---:B------:R-:W-:Y:S01]  /*0b20*/  LOP3.LUT R213, R2.reuse, 0x74, RZ, 0xfc, !PT ;  /* 0x0000007402d57812 */ /* 0x040fe200078efcff */
[C---:B------:R-:W-:Y:S01]  /*0b30*/  VIADD R41, R3.reuse, 0x24 ;  /* 0x0000002403297836 */ /* 0x040fe20000000000 */
[----:B------:R-:W-:Y:S01]  /*0b40*/  IABS R36, R40 ;  /* 0x0000002800247213 */ /* 0x000fe20000000000 */
[C---:B------:R-:W-:Y:S01]  /*0b50*/  VIADD R48, R3.reuse, 0x1d ;  /* 0x0000001d03307836 */ /* 0x040fe20000000000 */
[C---:B------:R-:W-:Y:S01]  /*0b60*/  LOP3.LUT R216, R2.reuse, 0x6c, RZ, 0xfc, !PT ;  /* 0x0000006c02d87812 */ /* 0x040fe200078efcff */
[----:B------:R-:W0:Y:S01]  /*0b70*/  F2I.FTZ.U32.TRUNC.NTZ R13, R13 ;  /* 0x0000000d000d7305 */ /* 0x000e22000021f000 */
[----:B------:R-:W-:Y:S01]  /*0b80*/  IABS R37, R41 ;  /* 0x0000002900257213 */ /* 0x000fe20000000000 */
[C---:B------:R-:W-:Y:S01]  /*0b90*/  VIADD R44, R3.reuse, 0x1e ;  /* 0x0000001e032c7836 */ /* 0x040fe20000000000 */
[----:B------:R-:W-:Y:S01]  /*0ba0*/  IABS R45, R48 ;  /* 0x00000030002d7213 */ /* 0x000fe20000000000 */
[C---:B------:R-:W-:Y:S01]  /*0bb0*/  VIADD R49, R3.reuse, 0x1c ;  /* 0x0000001c03317836 */ /* 0x040fe20000000000 */
[C---:B------:R-:W-:Y:S01]  /*0bc0*/  LOP3.LUT R219, R2.reuse, 0x66, RZ, 0xfc, !PT ;  /* 0x0000006602db7812 */ /* 0x040fe200078efcff */
[C---:B------:R-:W-:Y:S01]  /*0bd0*/  VIADD R50, R3.reuse, 0x1a ;  /* 0x0000001a03327836 */ /* 0x040fe20000000000 */
[----:B------:R-:W-:Y:S01]  /*0be0*/  IABS R43, R44 ;  /* 0x0000002c002b7213 */ /* 0x000fe20000000000 */
[C---:B------:R-:W-:Y:S01]  /*0bf0*/  VIADD R53, R3.reuse, 0x18 ;  /* 0x0000001803357836 */ /* 0x040fe20000000000 */
[----:B------:R-:W-:Y:S01]  /*0c00*/  LOP3.LUT R222, R2, 0x60, RZ, 0xfc, !PT ;  /* 0x0000006002de7812 */ /* 0x000fe200078efcff */
[C---:B------:R-:W-:Y:S01]  /*0c10*/  VIADD R56, R3.reuse, 0x17 ;  /* 0x0000001703387836 */ /* 0x040fe20000000000 */
[----:B------:R-:W-:Y:S01]  /*0c20*/  IABS R46, R50 ;  /* 0x00000032002e7213 */ /* 0x000fe20000000000 */
[C---:B------:R-:W-:Y:S01]  /*0c30*/  VIADD R58, R3.reuse, 0x15 ;  /* 0x00000015033a7836 */ /* 0x040fe20000000000 */
[----:B------:R-:W-:Y:S01]  /*0c40*/  UIADD3 UR18, UR60, 0x2000, URZ ;  /* 0x000020003c127890 */ /* 0x000fe2000fffe03f */
[C---:B------:R-:W-:Y:S01]  /*0c50*/  VIADD R57, R3.reuse, 0x16 ;  /* 0x0000001603397836 */ /* 0x040fe20000000000 */
[----:B------:R-:W-:Y:S01]  /*0c60*/  ULDC UR20, c[0x0][0x238] ;  /* 0x00008e0000147ab9 */ /* 0x000fe20000000800 */
[--C-:B0-----:R-:W-:Y:S01]  /*0c70*/  IMAD.MOV R8, RZ, RZ, -R13.reuse ;  /* 0x000000ffff087224 */ /* 0x101fe200078e0a0d */
[----:B------:R-:W-:Y:S01]  /*0c80*/  IABS R52, R58 ;  /* 0x0000003a00347213 */ /* 0x000fe20000000000 */
[C---:B------:R-:W-:Y:S01]  /*0c90*/  VIADD R59, R3.reuse, 0x14 ;  /* 0x00000014033b7836 */ /* 0x040fe20000000000 */
[----:B------:R-:W-:Y:S01]  /*0ca0*/  IABS R51, R57 ;  /* 0x0000003900337213 */ /* 0x000fe20000000000 */
[----:B------:R-:W-:Y:S01]  /*0cb0*/  IMAD R9, R8, R5, RZ ;  /* 0x0000000508097224 */ /* 0x000fe200078e02ff */
[C---:B------:R-:W-:Y:S01]  /*0cc0*/  LOP3.LUT R225, R2.reuse, 0x58, RZ, 0xfc, !PT ;  /* 0x0000005802e17812 */ /* 0x040fe200078efcff */
[----:B------:R-:W-:Y:S01]  /*0cd0*/  VIADD R8, R3, 0x3e ;  /* 0x0000003e03087836 */ /* 0x000fe20000000000 */
[----:B------:R-:W-:Y:S01]  /*0ce0*/  ULDC UR22, c[0x0][0x238] ;  /* 0x00008e0000167ab9 */ /* 0x000fe20000000800 */
[----:B------:R-:W-:Y:S01]  /*0cf0*/  IMAD.HI.U32 R12, R13, R9, R12 ;  /* 0x000000090d0c7227 */ /* 0x000fe200078e000c */
[----:B------:R-:W-:Y:S01]  /*0d00*/  LOP3.LUT R211, R2, 0x78, RZ, 0xfc, !PT ;  /* 0x0000007802d37812 */ /* 0x000fe200078efcff */
[----:B------:R-:W-:Y:S01]  /*0d10*/  USHF.R.U32.HI UR18, URZ, 0x4, UR18 ;  /* 0x000000043f127899 */ /* 0x000fe20008011612 */
[----:B------:R-:W-:Y:S01]  /*0d20*/  IABS R13, R8 ;  /* 0x00000008000d7213 */ /* 0x000fe20000000000 */
[----:B------:R-:W-:Y:S01]  /*0d30*/  VIADD R9, R3, 0x3d ;  /* 0x0000003d03097836 */ /* 0x000fe20000000000 */
[----:B------:R-:W-:Y:S01]  /*0d40*/  ISETP.GE.AND P3, PT, R8, RZ, PT ;  /* 0x000000ff0800720c */ /* 0x000fe20003f66270 */
[----:B------:R-:W-:Y:S01]  /*0d50*/  IMAD.HI.U32 R7, R12, R10, RZ ;  /* 0x0000000a0c077227 */ /* 0x000fe200078e00ff */
[C---:B------:R-:W-:Y:S01]  /*0d60*/  LOP3.LUT R214, R2.reuse, 0x72, RZ, 0xfc, !PT ;  /* 0x0000007202d67812 */ /* 0x040fe200078efcff */
[----:B------:R-:W-:Y:S01]  /*0d70*/  USHF.R.U32.HI UR28, URZ, 0x4, UR60 ;  /* 0x000000043f1c7899 */ /* 0x000fe2000801163c */
[----:B------:R-:W-:Y:S01]  /*0d80*/  IABS R14, R9 ;  /* 0x00000009000e7213 */ /* 0x000fe20000000000 */
[----:B------:R-:W-:Y:S01]  /*0d90*/  IMAD.MOV R7, RZ, RZ, -R7 ;  /* 0x000000ffff077224 */ /* 0x000fe200078e0a07 */
[----:B------:R-:W-:Y:S01]  /*0da0*/  LOP3.LUT R217, R2, 0x6a, RZ, 0xfc, !PT ;  /* 0x0000006a02d97812 */ /* 0x000fe200078efcff */
[----:B------:R-:W-:Y:S01]  /*0db0*/  IMAD.HI.U32 R6, R12, R13, RZ ;  /* 0x0000000d0c067227 */ /* 0x000fe200078e00ff */
[C---:B------:R-:W-:Y:S01]  /*0dc0*/  LOP3.LUT R220, R2.reuse, 0x64, RZ, 0xfc, !PT ;  /* 0x0000006402dc7812 */ /* 0x040fe200078efcff */
[----:B------:R-:W-:Y:S01]  /*0dd0*/  USGXT.U32 UR30, UR18, 0xe ;  /* 0x0000000e121e789a */ /* 0x000fe20008000000 */
[C---:B------:R-:W-:Y:S01]  /*0de0*/  LOP3.LUT R223, R2.reuse, 0x5c, RZ, 0xfc, !PT ;  /* 0x0000005c02df7812 */ /* 0x040fe200078efcff */
[C---:B------:R-:W-:Y:S01]  /*0df0*/  IMAD R10, R5.reuse, R7, R10 ;  /* 0x00000007050a7224 */ /* 0x040fe200078e020a */
[----:B------:R-:W-:Y:S01]  /*0e00*/  LOP3.LUT R228, R2, 0x52, RZ, 0xfc, !PT ;  /* 0x0000005202e47812 */ /* 0x000fe200078efcff */
[----:B------:R-:W-:Y:S01]  /*0e10*/  IMAD.HI.U32 R7, R12, R14, RZ ;  /* 0x0000000e0c077227 */ /* 0x000fe200078e00ff */
[C---:B------:R-:W-:Y:S01]  /*0e20*/  LOP3.LUT R226, R2.reuse, 0x56, RZ, 0xfc, !PT ;  /* 0x0000005602e27812 */ /* 0x040fe200078efcff */
[----:B------:R-:W-:Y:S01]  /*0e30*/  ULDC.64 UR16, c[0x0][0x210] ;  /* 0x0000840000107ab9 */ /* 0x000fe20000000a00 */
[C---:B------:R-:W-:Y:S01]  /*0e40*/  ISETP.GT.U32.AND P0, PT, R5.reuse, R10, PT ;  /* 0x0000000a0500720c */ /* 0x040fe20003f04070 */
[----:B------:R-:W-:Y:S01]  /*0e50*/  IMAD.MOV R6, RZ, RZ, -R6 ;  /* 0x000000ffff067224 */ /* 0x000fe200078e0a06 */
[C---:B------:R-:W-:Y:S01]  /*0e60*/  LOP3.LUT R231, R2.reuse, 0x4a, RZ, 0xfc, !PT ;  /* 0x0000004a02e77812 */ /* 0x040fe200078efcff */
[----:B------:R-:W-:Y:S01]  /*0e70*/  IMAD.MOV R15, RZ, RZ, -R7 ;  /* 0x000000ffff0f7224 */ /* 0x000fe200078e0a07 */
[C---:B------:R-:W-:Y:S01]  /*0e80*/  LOP3.LUT R229, R2.reuse, 0x50, RZ, 0xfc, !PT ;  /* 0x0000005002e57812 */ /* 0x040fe200078efcff */
[C---:B------:R-:W-:Y:S01]  /*0e90*/  IMAD R7, R5.reuse, R6, R13 ;  /* 0x0000000605077224 */ /* 0x040fe200078e020d */
[----:B------:R-:W-:Y:S01]  /*0ea0*/  LOP3.LUT R234, R2, 0x44, RZ, 0xfc, !PT ;  /* 0x0000004402ea7812 */ /* 0x000fe200078efcff */
[----:B------:R-:W-:Y:S01]  /*0eb0*/  IMAD.HI.U32 R11, R12, R16, RZ ;  /* 0x000000100c0b7227 */ /* 0x000fe200078e00ff */
[C---:B------:R-:W-:Y:S01]  /*0ec0*/  LOP3.LUT R232, R2.reuse, 0x48, RZ, 0xfc, !PT ;  /* 0x0000004802e87812 */ /* 0x040fe200078efcff */
[----:B------:R-:W-:Y:S01]  /*0ed0*/  USGXT.U32 UR28, UR28, 0xe ;  /* 0x0000000e1c1c789a */ /* 0x000fe20008000000 */
[C---:B------:R-:W-:Y:S01]  /*0ee0*/  ISETP.GT.U32.AND P4, PT, R5.reuse, R7, PT ;  /* 0x000000070500720c */ /* 0x040fe20003f84070 */
[C---:B------:R-:W-:Y:S01]  /*0ef0*/  IMAD R6, R5.reuse, R15, R14 ;  /* 0x0000000f05067224 */ /* 0x040fe200078e020e */
[C---:B------:R-:W-:Y:S01]  /*0f00*/  LOP3.LUT R236, R2.reuse, 0x42, RZ, 0xfc, !PT ;  /* 0x0000004202ec7812 */ /* 0x040fe200078efcff */
[----:B------:R-:W-:Y:S01]  /*0f10*/  IMAD.MOV R11, RZ, RZ, -R11 ;  /* 0x000000ffff0b7224 */ /* 0x000fe200078e0a0b */
[C---:B------:R-:W-:Y:S01]  /*0f20*/  LOP3.LUT R209, R2.reuse, 0x7c, RZ, 0xfc, !PT ;  /* 0x0000007c02d17812 */ /* 0x040fe200078efcff */
[----:B------:R-:W-:Y:S01]  /*0f30*/  IMAD.MOV.U32 R15, RZ, RZ, R18 ;  /* 0x000000ffff0f7224 */ /* 0x000fe200078e0012 */
[C---:B------:R-:W-:Y:S01]  /*0f40*/  ISETP.GT.U32.AND P5, PT, R5.reuse, R6, PT ;  /* 0x000000060500720c */ /* 0x040fe20003fa4070 */
[C---:B------:R-:W-:Y:S01]  /*0f50*/  IMAD R14, R5.reuse, R11, R16 ;  /* 0x0000000b050e7224 */ /* 0x040fe200078e0210 */
[----:B------:R-:W-:Y:S01]  /*0f60*/  LOP3.LUT R212, R2, 0x76, RZ, 0xfc, !PT ;  /* 0x0000007602d47812 */ /* 0x000fe200078efcff */
[----:B------:R-:W-:Y:S01]  /*0f70*/  @!P0 IMAD.IADD R10, R10, 0x1, -R5 ;  /* 0x000000010a0a8824 */ /* 0x000fe200078e0a05 */
[----:B------:R-:W-:Y:S01]  /*0f80*/  LOP3.LUT R215, R2, 0x70, RZ, 0xfc, !PT ;  /* 0x0000007002d77812 */ /* 0x000fe200078efcff */
[C---:B------:R-:W-:Y:S01]  /*0f90*/  IMAD.HI.U32 R11, R12.reuse, R17, RZ ;  /* 0x000000110c0b7227 */ /* 0x040fe200078e00ff */
[C---:B------:R-:W-:Y:S01]  /*0fa0*/  ISETP.GT.U32.AND P1, PT, R5.reuse, R14, PT ;  /* 0x0000000e0500720c */ /* 0x040fe20003f24070 */
[----:B------:R-:W-:Y:S01]  /*0fb0*/  ULDC UR19, c[0x0][0x23c] ;  /* 0x00008f0000137ab9 */ /* 0x000fe20000000800 */
[----:B------:R-:W-:Y:S01]  /*0fc0*/  ISETP.GT.U32.AND P0, PT, R5, R10, PT ;  /* 0x0000000a0500720c */ /* 0x000fe20003f04070 */
[----:B------:R-:W-:Y:S01]  /*0fd0*/  IMAD.HI.U32 R13, R12, R15, RZ ;  /* 0x0000000f0c0d7227 */ /* 0x000fe200078e00ff */
[C---:B------:R-:W-:Y:S01]  /*0fe0*/  LOP3.LUT R218, R2.reuse, 0x68, RZ, 0xfc, !PT ;  /* 0x0000006802da7812 */ /* 0x040fe200078efcff */
[----:B------:R-:W-:Y:S01]  /*0ff0*/  UIADD3 UR18, UP1, UR30, 0x2, URZ ;  /* 0x000000021e127890 */ /* 0x000fe2000ff3e03f */
[C---:B------:R-:W-:Y:S01]  /*1000*/  LOP3.LUT R221, R2.reuse, 0x62, RZ, 0xfc, !PT ;  /* 0x0000006202dd7812 */ /* 0x040fe200078efcff */
[----:B------:R-:W-:Y:S01]  /*1010*/  IMAD.MOV R16, RZ, RZ, -R11 ;  /* 0x000000ffff107224 */ /* 0x000fe200078e0a0b */
[----:B------:R-:W-:Y:S01]  /*1020*/  LOP3.LUT R224, R2, 0x5a, RZ, 0xfc, !PT ;  /* 0x0000005a02e07812 */ /* 0x000fe200078efcff */
[----:B------:R-:W-:Y:S01]  /*1030*/  @!P5 IMAD.IADD R6, R6, 0x1, -R5 ;  /* 0x000000010606d824 */ /* 0x000fe200078e0a05 */
[C---:B------:R-:W-:Y:S01]  /*1040*/  LOP3.LUT R227, R2.reuse, 0x54, RZ, 0xfc, !PT ;  /* 0x0000005402e37812 */ /* 0x040fe200078efcff */
[----:B------:R-:W-:Y:S01]  /*1050*/  IMAD.MOV R18, RZ, RZ, -R13 ;  /* 0x000000ffff127224 */ /* 0x000fe200078e0a0d */
[----:B------:R-:W-:Y:S01]  /*1060*/  LOP3.LUT R230, R2, 0x4c, RZ, 0xfc, !PT ;  /* 0x0000004c02e67812 */ /* 0x000fe200078efcff */
[----:B------:R-:W-:Y:S01]  /*1070*/  IMAD.MOV.U32 R13, RZ, RZ, R19 ;  /* 0x000000ffff0d7224 */ /* 0x000fe200078e0013 */
[----:B------:R-:W-:Y:S01]  /*1080*/  LEA.HI R208, R133, 0x7e, RZ, 0x1a ;  /* 0x0000007e85d07811 */ /* 0x000fe200078fd0ff */
[----:B------:R-:W-:Y:S01]  /*1090*/  @!P4 IMAD.IADD R7, R7, 0x1, -R5 ;  /* 0x000000010707c824 */ /* 0x000fe200078e0a05 */
[C---:B------:R-:W-:Y:S01]  /*10a0*/  ISETP.GT.U32.AND P4, PT, R5.reuse, R6, PT ;  /* 0x000000060500720c */ /* 0x040fe20003f84070 */
[----:B------:R-:W-:Y:S01]  /*10b0*/  IMAD R16, R5, R16, R17 ;  /* 0x0000001005107224 */ /* 0x000fe200078e0211 */
[----:B------:R-:W-:Y:S01]  /*10c0*/  LEA.HI R207, R133, 0x6e, RZ, 0x1a ;  /* 0x0000006e85cf7811 */ /* 0x000fe200078fd0ff */
[----:B------:R-:W-:Y:S01]  /*10d0*/  IMAD.HI.U32 R8, R12, R13, RZ ;  /* 0x0000000d0c087227 */ /* 0x000fe200078e00ff */
[----:B------:R-:W-:Y:S01]  /*10e0*/  ISETP.GT.U32.AND P5, PT, R5, R7, PT ;  /* 0x000000070500720c */ /* 0x000fe20003fa4070 */
[----:B------:R-:W-:Y:S01]  /*10f0*/  ULDC UR21, c[0x0][0x238] ;  /* 0x00008e0000157ab9 */ /* 0x000fe20000000800 */
[----:B------:R-:W-:Y:S01]  /*1100*/  LEA.HI R206, R133, 0x5e, RZ, 0x1a ;  /* 0x0000005e85ce7811 */ /* 0x000fe200078fd0ff */
[C---:B------:R-:W-:Y:S01]  /*1110*/  IMAD R11, R5.reuse, R18, R15 ;  /* 0x00000012050b7224 */ /* 0x040fe200078e020f */
[----:B------:R-:W-:Y:S01]  /*1120*/  IABS R18, R24 ;  /* 0x0000001800127213 */ /* 0x000fe20000000000 */
[--C-:B------:R-:W-:Y:S01]  /*1130*/  @!P1 IMAD.IADD R14, R14, 0x1, -R5.reuse ;  /* 0x000000010e0e9824 */ /* 0x100fe200078e0a05 */
[C---:B------:R-:W-:Y:S01]  /*1140*/  ISETP.GT.U32.AND P1, PT, R5.reuse, R16, PT ;  /* 0x000000100500720c */ /* 0x040fe20003f24070 */
[----:B------:R-:W-:Y:S01]  /*1150*/  IMAD.MOV R8, RZ, RZ, -R8 ;  /* 0x000000ffff087224 */ /* 0x000fe200078e0a08 */
[----:B------:R-:W-:Y:S01]  /*1160*/  LOP3.LUT R237, R2, 0x40, RZ, 0xfc, !PT ;  /* 0x0000004002ed7812 */ /* 0x000fe200078efcff */
[----:B------:R-:W-:Y:S01]  /*1170*/  @!P0 IMAD.IADD R10, R10, 0x1, -R5 ;  /* 0x000000010a0a8824 */ /* 0x000fe200078e0a05 */
[----:B------:R-:W-:Y:S01]  /*1180*/  ISETP.GT.U32.AND P0, PT, R5, R11, PT ;  /* 0x0000000b0500720c */ /* 0x000fe20003f04070 */
[----:B------:R-:W-:Y:S01]  /*1190*/  VIADD R17, R3, 0x38 ;  /* 0x0000003803117836 */ /* 0x000fe20000000000 */
[C---:B------:R-:W-:Y:S01]  /*11a0*/  ISETP.GT.U32.AND P6, PT, R5.reuse, R14, PT ;  /* 0x0000000e0500720c */ /* 0x040fe20003fc4070 */
[----:B------:R-:W-:Y:S01]  /*11b0*/  IMAD R13, R5, R8, R13 ;  /* 0x00000008050d7224 */ /* 0x000fe200078e020d */
[----:B------:R-:W-:Y:S01]  /*11c0*/  LOP3.LUT R233, R2, 0x46, RZ, 0xfc, !PT ;  /* 0x0000004602e97812 */ /* 0x000fe200078efcff */
[--C-:B------:R-:W-:Y:S01]  /*11d0*/  @!P4 IMAD.IADD R6, R6, 0x1, -R5.reuse ;  /* 0x000000010606c824 */ /* 0x100fe200078e0a05 */
[----:B------:R-:W-:Y:S01]  /*11e0*/  IABS R15, R17 ;  /* 0x00000011000f7213 */ /* 0x000fe20000000000 */
[--C-:B------:R-:W-:Y:S01]  /*11f0*/  @!P5 IMAD.IADD R7, R7, 0x1, -R5.reuse ;  /* 0x000000010707d824 */ /* 0x100fe200078e0a05 */
[----:B------:R-:W-:Y:S01]  /*1200*/  ISETP.GT.U32.AND P4, PT, R5, R13, PT ;  /* 0x0000000d0500720c */ /* 0x000fe20003f84070 */
[----:B------:R-:W-:Y:S01]  /*1210*/  @!P1 IMAD.IADD R16, R16, 0x1, -R5 ;  /* 0x0000000110109824 */ /* 0x000fe200078e0a05 */
[----:B------:R-:W-:Y:S01]  /*1220*/  ISETP.GE.AND P5, PT, R9, RZ, PT ;  /* 0x000000ff0900720c */ /* 0x000fe20003fa6270 */
[----:B------:R-:W-:Y:S01]  /*1230*/  IMAD.HI.U32 R9, R12, R18, RZ ;  /* 0x000000120c097227 */ /* 0x000fe200078e00ff */
[----:B------:R-:W-:-:S03]  /*1240*/  ISETP.GE.AND P1, PT, R21, RZ, PT ;  /* 0x000000ff1500720c */ /* 0x000fc60003f26270 */
[----:B------:R-:W-:-:S04]  /*1250*/  IMAD.HI.U32 R8, R12, R15, RZ ;  /* 0x0000000f0c087227 */ /* 0x000fc800078e00ff */
[--C-:B------:R-:W-:Y:S01]  /*1260*/  @!P0 IMAD.IADD R11, R11, 0x1, -R5.reuse ;  /* 0x000000010b0b8824 */ /* 0x100fe200078e0a05 */
[----:B------:R-:W-:Y:S01]  /*1270*/  ISETP.GE.AND P0, PT, R22, RZ, PT ;  /* 0x000000ff1600720c */ /* 0x000fe20003f06270 */
[----:B------:R-:W-:Y:S01]  /*1280*/  @!P6 IMAD.IADD R14, R14, 0x1, -R5 ;  /* 0x000000010e0ee824 */ /* 0x000fe200078e0a05 */
[----:B------:R-:W-:Y:S01]  /*1290*/  ISETP.GE.AND P6, PT, R20, RZ, PT ;  /* 0x000000ff1400720c */ /* 0x000fe20003fc6270 */
[----:B------:R-:W-:Y:S01]  /*12a0*/  @!P2 IMAD.MOV R10, RZ, RZ, -R10 ;  /* 0x000000ffff0aa224 */ /* 0x000fe200078e0a0a */
[C---:B------:R-:W-:Y:S01]  /*12b0*/  ISETP.GT.U32.AND P2, PT, R5.reuse, R16, PT ;  /* 0x000000100500720c */ /* 0x040fe20003f44070 */
[----:B------:R-:W-:Y:S02]  /*12c0*/  IMAD.MOV R9, RZ, RZ, -R9 ;  /* 0x000000ffff097224 */ /* 0x000fe400078e0a09 */
[----:B------:R-:W-:Y:S02]  /*12d0*/  IMAD.MOV R8, RZ, RZ, -R8 ;  /* 0x000000ffff087224 */ /* 0x000fe400078e0a08 */
[----:B------:R-:W-:Y:S01]  /*12e0*/  @!P3 IMAD.MOV R7, RZ, RZ, -R7 ;  /* 0x000000ffff07b224 */ /* 0x000fe200078e0a07 */
[C---:B------:R-:W-:Y:S01]  /*12f0*/  ISETP.GT.U32.AND P3, PT, R5.reuse, R11, PT ;  /* 0x0000000b0500720c */ /* 0x040fe20003f64070 */
[----:B------:R-:W-:-:S02]  /*1300*/  IMAD R18, R5, R9, R18 ;  /* 0x0000000905127224 */ /* 0x000fc400078e0212 */
[----:B------:R-:W-:Y:S02]  /*1310*/  IMAD R15, R5, R8, R15 ;  /* 0x00000008050f7224 */ /* 0x000fe400078e020f */
[----:B------:R-:W-:Y:S02]  /*1320*/  VIADD R21, R3, 0x36 ;  /* 0x0000003603157836 */ /* 0x000fe40000000000 */
[----:B------:R-:W-:Y:S02]  /*1330*/  @!P4 IMAD.IADD R13, R13, 0x1, -R5 ;  /* 0x000000010d0dc824 */ /* 0x000fe400078e0a05 */
[----:B------:R-:W-:Y:S01]  /*1340*/  IMAD.MOV.U32 R9, RZ, RZ, R6 ;  /* 0x000000ffff097224 */ /* 0x000fe200078e0006 */
[----:B------:R-:W-:Y:S01]  /*1350*/  IABS R19, R21 ;  /* 0x0000001500137213 */ /* 0x000fe20000000000 */
[----:B------:R-:W-:Y:S01]  /*1360*/  VIADD R22, R3, 0x35 ;  /* 0x0000003503167836 */ /* 0x000fe20000000000 */
[----:B------:R-:W-:Y:S01]  /*1370*/  ISETP.GT.U32.AND P4, PT, R5, R13, PT ;  /* 0x0000000d0500720c */ /* 0x000fe20003f84070 */
[----:B------:R-:W-:-:S02]  /*1380*/  IMAD.MOV.U32 R8, RZ, RZ, R14 ;  /* 0x000000ffff087224 */ /* 0x000fc400078e000e */
[----:B------:R-:W-:Y:S01]  /*1390*/  @!P5 IMAD.MOV R9, RZ, RZ, -R9 ;  /* 0x000000ffff09d224 */ /* 0x000fe200078e0a09 */
[----:B------:R-:W-:Y:S01]  /*13a0*/  ISETP.GT.U32.AND P5, PT, R5, R15, PT ;  /* 0x0000000f0500720c */ /* 0x000fe20003fa4070 */
[----:B------:R-:W-:Y:S01]  /*13b0*/  @!P6 IMAD.MOV R8, RZ, RZ, -R8 ;  /* 0x000000ffff08e224 */ /* 0x000fe200078e0a08 */
[----:B------:R-:W-:Y:S01]  /*13c0*/  IABS R20, R22 ;  /* 0x0000001600147213 */ /* 0x000fe20000000000 */
[----:B------:R-:W-:Y:S01]  /*13d0*/  @!P2 IMAD.IADD R16, R16, 0x1, -R5 ;  /* 0x000000011010a824 */ /* 0x000fe200078e0a05 */
[----:B------:R-:W-:Y:S01]  /*13e0*/  ISETP.GE.AND P6, PT, R23, RZ, PT ;  /* 0x000000ff1700720c */ /* 0x000fe20003fc6270 */
[----:B------:R-:W-:Y:S01]  /*13f0*/  IMAD.HI.U32 R14, R12, R19, RZ ;  /* 0x000000130c0e7227 */ /* 0x000fe200078e00ff */
[----:B------:R-:W-:-:S03]  /*1400*/  ISETP.GT.U32.AND P2, PT, R5, R18, PT ;  /* 0x000000120500720c */ /* 0x000fc60003f44070 */
[----:B------:R-:W-:Y:S01]  /*1410*/  @!P3 IMAD.IADD R11, R11, 0x1, -R5 ;  /* 0x000000010b0bb824 */ /* 0x000fe200078e0a05 */
[----:B------:R-:W-:Y:S01]  /*1420*/  ISETP.GE.AND P3, PT, R17, RZ, PT ;  /* 0x000000ff1100720c */ /* 0x000fe20003f66270 */
[----:B------:R-:W-:-:S04]  /*1430*/  IMAD.HI.U32 R17, R12, R20, RZ ;  /* 0x000000140c117227 */ /* 0x000fc800078e00ff */
[----:B------:R-:W-:Y:S02]  /*1440*/  IMAD.MOV R14, RZ, RZ, -R14 ;  /* 0x000000ffff0e7224 */ /* 0x000fe400078e0a0e */
[----:B------:R-:W-:Y:S02]  /*1450*/  IMAD.MOV.U32 R6, RZ, RZ, R16 ;  /* 0x000000ffff067224 */ /* 0x000fe400078e0010 */
[----:B------:R-:W-:Y:S02]  /*1460*/  IMAD.MOV R16, RZ, RZ, -R17 ;  /* 0x000000ffff107224 */ /* 0x000fe400078e0a11 */
[--C-:B------:R-:W-:Y:S01]  /*1470*/  @!P4 IMAD.IADD R13, R13, 0x1, -R5.reuse ;  /* 0x000000010d0dc824 */ /* 0x100fe200078e0a05 */
[----:B------:R-:W-:Y:S01]  /*1480*/  ISETP.GE.AND P4, PT, R24, RZ, PT ;  /* 0x000000ff1800720c */ /* 0x000fe20003f86270 */
[----:B------:R-:W-:Y:S01]  /*1490*/  @!P5 IMAD.IADD R15, R15, 0x1, -R5 ;  /* 0x000000010f0fd824 */ /* 0x000fe200078e0a05 */
[----:B------:R-:W-:Y:S01]  /*14a0*/  IABS R24, R25 ;  /* 0x0000001900187213 */ /* 0x000fe20000000000 */
[----:B------:R-:W-:Y:S01]  /*14b0*/  IMAD R17, R5, R14, R19 ;  /* 0x0000000e05117224 */ /* 0x000fe200078e0213 */
[----:B------:R-:W-:Y:S01]  /*14c0*/  ISETP.GE.AND P5, PT, R21, RZ, PT ;  /* 0x000000ff1500720c */ /* 0x000fe20003fa6270 */
[----:B------:R-:W-:Y:S01]  /*14d0*/  @!P2 IMAD.IADD R18, R18, 0x1, -R5 ;  /* 0x000000011212a824 */ /* 0x000fe200078e0a05 */
[----:B------:R-:W-:Y:S01]  /*14e0*/  ISETP.GE.AND P2, PT, R22, RZ, PT ;  /* 0x000000ff1600720c */ /* 0x000fe20003f46270 */
[----:B------:R-:W-:Y:S01]  /*14f0*/  @!P1 IMAD.MOV R6, RZ, RZ, -R6 ;  /* 0x000000ffff069224 */ /* 0x000fe200078e0a06 */
[C---:B------:R-:W-:Y:S01]  /*1500*/  ISETP.GT.U32.AND P1, PT, R5.reuse, R15, PT ;  /* 0x0000000f0500720c */ /* 0x040fe20003f24070 */
[----:B------:R-:W-:Y:S01]  /*1510*/  @!P6 IMAD.MOV R13, RZ, RZ, -R13 ;  /* 0x000000ffff0de224 */ /* 0x000fe200078e0a0d */
[C---:B------:R-:W-:Y:S01]  /*1520*/  ISETP.GT.U32.AND P6, PT, R5.reuse, R17, PT ;  /* 0x000000110500720c */ /* 0x040fe20003fc4070 */
[----:B------:R-:W-:Y:S01]  /*1530*/  @!P0 IMAD.MOV R11, RZ, RZ, -R11 ;  /* 0x000000ffff0b8224 */ /* 0x000fe200078e0a0b */
[----:B------:R-:W-:Y:S01]  /*1540*/  ISETP.GT.U32.AND P0, PT, R5, R18, PT ;  /* 0x000000120500720c */ /* 0x000fe20003f04070 */
[----:B------:R-:W-:-:S02]  /*1550*/  VIADD R14, R3, 0x34 ;  /* 0x00000034030e7836 */ /* 0x000fc40000000000 */
[----:B------:R-:W-:Y:S02]  /*1560*/  IMAD R16, R5, R16, R20 ;  /* 0x0000001005107224 */ /* 0x000fe400078e0214 */
[----:B------:R-:W-:Y:S01]  /*1570*/  VIADD R19, R3, 0x33 ;  /* 0x0000003303137836 */ /* 0x000fe20000000000 */
[----:B------:R-:W-:Y:S01]  /*1580*/  IABS R22, R14 ;  /* 0x0000000e00167213 */ /* 0x000fe20000000000 */
[----:B------:R-:W-:-:S03]  /*1590*/  IMAD.HI.U32 R21, R12, R24, RZ ;  /* 0x000000180c157227 */ /* 0x000fc600078e00ff */
[----:B------:R-:W-:Y:S01]  /*15a0*/  IABS R23, R19 ;  /* 0x0000001300177213 */ /* 0x000fe20000000000 */
[--C-:B------:R-:W-:Y:S01]  /*15b0*/  @!P1 IMAD.IADD R15, R15, 0x1, -R5.reuse ;  /* 0x000000010f0f9824 */ /* 0x100fe200078e0a05 */
[----:B------:R-:W-:Y:S01]  /*15c0*/  ISETP.GE.AND P1, PT, R14, RZ, PT ;  /* 0x000000ff0e00720c */ /* 0x000fe20003f26270 */
[--C-:B------:R-:W-:Y:S02]  /*15d0*/  @!P6 IMAD.IADD R17, R17, 0x1, -R5.reuse ;  /* 0x000000011111e824 */ /* 0x100fe400078e0a05 */
[----:B------:R-:W-:Y:S01]  /*15e0*/  @!P0 IMAD.IADD R18, R18, 0x1, -R5 ;  /* 0x0000000112128824 */ /* 0x000fe200078e0a05 */
[----:B------:R-:W-:Y:S01]  /*15f0*/  ISETP.GT.U32.AND P0, PT, R5, R16, PT ;  /* 0x000000100500720c */ /* 0x000fe20003f04070 */
[----:B------:R-:W-:Y:S01]  /*1600*/  @!P3 IMAD.MOV R15, RZ, RZ, -R15 ;  /* 0x000000ffff0fb224 */ /* 0x000fe200078e0a0f */
[----:B------:R-:W-:Y:S01]  /*1610*/  ISETP.GE.AND P3, PT, R19, RZ, PT ;  /* 0x000000ff1300720c */ /* 0x000fe20003f66270 */
[----:B------:R-:W-:Y:S01]  /*1620*/  IMAD.HI.U32 R19, R12, R22, RZ ;  /* 0x000000160c137227 */ /* 0x000fe200078e00ff */
[----:B------:R-:W-:-:S03]  /*1630*/  ISETP.GT.U32.AND P6, PT, R5, R17, PT ;  /* 0x000000110500720c */ /* 0x000fc60003fc4070 */
[----:B------:R-:W-:Y:S02]  /*1640*/  IMAD.MOV R19, RZ, RZ, -R19 ;  /* 0x000000ffff137224 */ /* 0x000fe400078e0a13 */
[----:B------:R-:W-:Y:S02]  /*1650*/  IMAD.MOV.U32 R14, RZ, RZ, R18 ;  /* 0x000000ffff0e7224 */ /* 0x000fe400078e0012 */
[----:B------:R-:W-:Y:S02]  /*1660*/  IMAD R18, R5, R19, R22 ;  /* 0x0000001305127224 */ /* 0x000fe400078e0216 */
[----:B------:R-:W-:Y:S02]  /*1670*/  @!P0 IMAD.IADD R16, R16, 0x1, -R5 ;  /* 0x0000000110108824 */ /* 0x000fe400078e0a05 */
[----:B------:R-:W-:-:S03]  /*1680*/  IMAD.HI.U32 R20, R12, R23, RZ ;  /* 0x000000170c147227 */ /* 0x000fc600078e00ff */
[----:B------:R-:W-:Y:S01]  /*1690*/  ISETP.GT.U32.AND P0, PT, R5, R16, PT ;  /* 0x000000100500720c */ /* 0x000fe20003f04070 */
[----:B------:R-:W-:Y:S01]  /*16a0*/  @!P6 IMAD.IADD R17, R17, 0x1, -R5 ;  /* 0x000000011111e824 */ /* 0x000fe200078e0a05 */
[C---:B------:R-:W-:Y:S01]  /*16b0*/  ISETP.GT.U32.AND P6, PT, R5.reuse, R18, PT ;  /* 0x000000120500720c */ /* 0x040fe20003fc4070 */
[----:B------:R-:W-:Y:S02]  /*16c0*/  IMAD.MOV R21, RZ, RZ, -R21 ;  /* 0x000000ffff157224 */ /* 0x000fe400078e0a15 */
[----:B------:R-:W-:Y:S02]  /*16d0*/  IMAD.MOV R20, RZ, RZ, -R20 ;  /* 0x000000ffff147224 */ /* 0x000fe400078e0a14 */
[C---:B------:R-:W-:Y:S02]  /*16e0*/  IMAD R19, R5.reuse, R21, R24 ;  /* 0x0000001505137224 */ /* 0x040fe400078e0218 */
[----:B------:R-:W-:Y:S02]  /*16f0*/  IMAD R20, R5, R20, R23 ;  /* 0x0000001405147224 */ /* 0x000fe400078e0217 */
[----:B------:R-:W-:-:S02]  /*1700*/  VIADD R23, R3, 0x31 ;  /* 0x0000003103177836 */ /* 0x000fc40000000000 */
[--C-:B------:R-:W-:Y:S01]  /*1710*/  @!P0 IMAD.IADD R16, R16, 0x1, -R5.reuse ;  /* 0x0000000110108824 */ /* 0x100fe200078e0a05 */
[C---:B------:R-:W-:Y:S01]  /*1720*/  ISETP.GT.U32.AND P0, PT, R5.reuse, R20, PT ;  /* 0x000000140500720c */ /* 0x040fe20003f04070 */
[----:B------:R-:W-:Y:S01]  /*1730*/  @!P6 IMAD.IADD R18, R18, 0x1, -R5 ;  /* 0x000000011212e824 */ /* 0x000fe200078e0a05 */
[----:B------:R-:W-:Y:S01]  /*1740*/  ISETP.GT.U32.AND P6, PT, R5, R19, PT ;  /* 0x000000130500720c */ /* 0x000fe20003fc4070 */
[----:B------:R-:W-:Y:S01]  /*1750*/  @!P4 IMAD.MOV R14, RZ, RZ, -R14 ;  /* 0x000000ffff0ec224 */ /* 0x000fe200078e0a0e */
[----:B------:R-:W-:Y:S01]  /*1760*/  IABS R22, R23 ;  /* 0x0000001700167213 */ /* 0x000fe20000000000 */
[----:B------:R-:W-:Y:S01]  /*1770*/  @!P5 IMAD.MOV R17, RZ, RZ, -R17 ;  /* 0x000000ffff11d224 */ /* 0x000fe200078e0a11 */
[----:B------:R-:W-:Y:S01]  /*1780*/  ISETP.GE.AND P4, PT, R25, RZ, PT ;  /* 0x000000ff1900720c */ /* 0x000fe20003f86270 */
[----:B------:R-:W-:Y:S01]  /*1790*/  @!P2 IMAD.MOV R16, RZ, RZ, -R16 ;  /* 0x000000ffff10a224 */ /* 0x000fe200078e0a10 */
[----:B------:R-:W-:Y:S01]  /*17a0*/  IABS R25, R28 ;  /* 0x0000001c00197213 */ /* 0x000fe20000000000 */
[----:B------:R-:W-:Y:S01]  /*17b0*/  IMAD.HI.U32 R21, R12, R22, RZ ;  /* 0x000000160c157227 */ /* 0x000fe200078e00ff */
[----:B------:R-:W-:-:S02]  /*17c0*/  ISETP.GT.U32.AND P5, PT, R5, R18, PT ;  /* 0x000000120500720c */ /* 0x000fc40003fa4070 */
[----:B------:R-:W-:Y:S01]  /*17d0*/  ISETP.GE.AND P2, PT, R23, RZ, PT ;  /* 0x000000ff1700720c */ /* 0x000fe20003f46270 */
[--C-:B------:R-:W-:Y:S02]  /*17e0*/  @!P0 IMAD.IADD R20, R20, 0x1, -R5.reuse ;  /* 0x0000000114148824 */ /* 0x100fe400078e0a05 */
[----:B------:R-:W-:Y:S02]  /*17f0*/  @!P6 IMAD.IADD R19, R19, 0x1, -R5 ;  /* 0x000000011313e824 */ /* 0x000fe400078e0a05 */
[----:B------:R-:W-:Y:S01]  /*1800*/  IMAD.MOV R21, RZ, RZ, -R21 ;  /* 0x000000ffff157224 */ /* 0x000fe200078e0a15 */
[C---:B------:R-:W-:Y:S01]  /*1810*/  ISETP.GT.U32.AND P0, PT, R5.reuse, R20, PT ;  /* 0x000000140500720c */ /* 0x040fe20003f04070 */
[----:B------:R-:W-:Y:S01]  /*1820*/  IMAD.HI.U32 R23, R12, R26, RZ ;  /* 0x0000001a0c177227 */ /* 0x000fe200078e00ff */
[----:B------:R-:W-:-:S03]  /*1830*/  ISETP.GT.U32.AND P6, PT, R5, R19, PT ;  /* 0x000000130500720c */ /* 0x000fc60003fc4070 */
[----:B------:R-:W-:Y:S02]  /*1840*/  IMAD R21, R5, R21, R22 ;  /* 0x0000001505157224 */ /* 0x000fe400078e0216 */
[----:B------:R-:W-:-:S04]  /*1850*/  IMAD.HI.U32 R22, R12, R25, RZ ;  /* 0x000000190c167227 */ /* 0x000fc800078e00ff */
[----:B------:R-:W-:-:S04]  /*1860*/  IMAD.HI.U32 R24, R12, R27, RZ ;  /* 0x0000001b0c187227 */ /* 0x000fc800078e00ff */
[----:B------:R-:W-:Y:S02]  /*1870*/  IMAD.MOV R23, RZ, RZ, -R23 ;  /* 0x000000ffff177224 */ /* 0x000fe400078e0a17 */
[----:B------:R-:W-:Y:S02]  /*1880*/  IMAD.MOV R22, RZ, RZ, -R22 ;  /* 0x000000ffff167224 */ /* 0x000fe400078e0a16 */
[----:B------:R-:W-:Y:S02]  /*1890*/  IMAD.MOV R24, RZ, RZ, -R24 ;  /* 0x000000ffff187224 */ /* 0x000fe400078e0a18 */
[C---:B------:R-:W-:Y:S02]  /*18a0*/  IMAD R23, R5.reuse, R23, R26 ;  /* 0x0000001705177224 */ /* 0x040fe400078e021a */
[----:B------:R-:W-:Y:S01]  /*18b0*/  @!P5 IMAD.IADD R18, R18, 0x1, -R5 ;  /* 0x000000011212d824 */ /* 0x000fe200078e0a05 */
[C---:B------:R-:W-:Y:S01]  /*18c0*/  ISETP.GT.U32.AND P5, PT, R5.reuse, R21, PT ;  /* 0x000000150500720c */ /* 0x040fe20003fa4070 */
[----:B------:R-:W-:-:S02]  /*18d0*/  IMAD R22, R5, R22, R25 ;  /* 0x0000001605167224 */ /* 0x000fc400078e0219 */
[----:B------:R-:W-:Y:S02]  /*18e0*/  IMAD R27, R5, R24, R27 ;  /* 0x00000018051b7224 */ /* 0x000fe400078e021b */
[--C-:B------:R-:W-:Y:S01]  /*18f0*/  @!P6 IMAD.IADD R19, R19, 0x1, -R5.reuse ;  /* 0x000000011313e824 */ /* 0x100fe200078e0a05 */
[----:B------:R-:W-:Y:S01]  /*1900*/  ISETP.GT.U32.AND P6, PT, R5, R23, PT ;  /* 0x000000170500720c */ /* 0x000fe20003fc4070 */
[----:B------:R-:W-:Y:S02]  /*1910*/  VIADD R25, R3, 0x2d ;  /* 0x0000002d03197836 */ /* 0x000fe40000000000 */
[----:B------:R-:W-:Y:S01]  /*1920*/  @!P0 IMAD.IADD R20, R20, 0x1, -R5 ;  /* 0x0000000114148824 */ /* 0x000fe200078e0a05 */
[----:B------:R-:W-:Y:S01]  /*1930*/  ISETP.GE.AND P0, PT, R28, RZ, PT ;  /* 0x000000ff1c00720c */ /* 0x000fe20003f06270 */
[----:B------:R-:W-:Y:S01]  /*1940*/  @!P1 IMAD.MOV R18, RZ, RZ, -R18 ;  /* 0x000000ffff129224 */ /* 0x000fe200078e0a12 */
[C---:B------:R-:W-:Y:S01]  /*1950*/  ISETP.GT.U32.AND P1, PT, R5.reuse, R22, PT ;  /* 0x000000160500720c */ /* 0x040fe20003f24070 */
[----:B------:R-:W-:Y:S01]  /*1960*/  @!P4 IMAD.MOV R19, RZ, RZ, -R19 ;  /* 0x000000ffff13c224 */ /* 0x000fe200078e0a13 */
[----:B------:R-:W-:Y:S01]  /*1970*/  ISETP.GT.U32.AND P4, PT, R5, R27, PT ;  /* 0x0000001b0500720c */ /* 0x000fe20003f84070 */
[----:B------:R-:W-:Y:S01]  /*1980*/  VIADD R26, R3, 0x2c ;  /* 0x0000002c031a7836 */ /* 0x000fe20000000000 */
[----:B------:R-:W-:Y:S01]  /*1990*/  IABS R28, R25 ;  /* 0x00000019001c7213 */ /* 0x000fe20000000000 */
[----:B------:R-:W-:Y:S01]  /*19a0*/  @!P3 IMAD.MOV R20, RZ, RZ, -R20 ;  /* 0x000000ffff14b224 */ /* 0x000fe200078e0a14 */
[----:B------:R-:W-:Y:S01]  /*19b0*/  ISETP.GE.AND P3, PT, R29, RZ, PT ;  /* 0x000000ff1d00720c */ /* 0x000fe20003f66270 */
[----:B------:R-:W-:Y:S01]  /*19c0*/  @!P5 IMAD.IADD R21, R21, 0x1, -R5 ;  /* 0x000000011515d824 */ /* 0x000fe200078e0a05 */
[----:B------:R-:W-:Y:S01]  /*19d0*/  IABS R29, R26 ;  /* 0x0000001a001d7213 */ /* 0x000fe20000000000 */
[----:B------:R-:W-:-:S03]  /*19e0*/  IMAD.HI.U32 R24, R12, R28, RZ ;  /* 0x0000001c0c187227 */ /* 0x000fc600078e00ff */
[----:B------:R-:W-:Y:S01]  /*19f0*/  ISETP.GT.U32.AND P5, PT, R5, R21, PT ;  /* 0x000000150500720c */ /* 0x000fe20003fa4070 */
[--C-:B------:R-:W-:Y:S02]  /*1a00*/  @!P6 IMAD.IADD R23, R23, 0x1, -R5.reuse ;  /* 0x000000011717e824 */ /* 0x100fe400078e0a05 */
[----:B------:R-:W-:Y:S02]  /*1a10*/  IMAD.MOV R24, RZ, RZ, -R24 ;  /* 0x000000ffff187224 */ /* 0x000fe400078e0a18 */
[--C-:B------:R-:W-:Y:S01]  /*1a20*/  @!P1 IMAD.IADD R22, R22, 0x1, -R5.reuse ;  /* 0x0000000116169824 */ /* 0x100fe200078e0a05 */
[----:B------:R-:W-:Y:S01]  /*1a30*/  ISETP.GE.AND P1, PT, R25, RZ, PT ;  /* 0x000000ff1900720c */ /* 0x000fe20003f26270 */
[----:B------:R-:W-:Y:S01]  /*1a40*/  @!P4 IMAD.IADD R27, R27, 0x1, -R5 ;  /* 0x000000011b1bc824 */ /* 0x000fe200078e0a05 */
[C---:B------:R-:W-:Y:S01]  /*1a50*/  ISETP.GT.U32.AND P4, PT, R5.reuse, R23, PT ;  /* 0x000000170500720c */ /* 0x040fe20003f84070 */
[C---:B------:R-:W-:Y:S01]  /*1a60*/  IMAD R28, R5.reuse, R24, R28 ;  /* 0x00000018051c7224 */ /* 0x040fe200078e021c */
[----:B------:R-:W-:Y:S01]  /*1a70*/  ISETP.GT.U32.AND P6, PT, R5, R22, PT ;  /* 0x000000160500720c */ /* 0x000fe20003fc4070 */
[----:B------:R-:W-:-:S04]  /*1a80*/  IMAD.HI.U32 R24, R12, R29, RZ ;  /* 0x0000001d0c187227 */ /* 0x000fc800078e00ff */
[----:B------:R-:W-:Y:S02]  /*1a90*/  IMAD.MOV R24, RZ, RZ, -R24 ;  /* 0x000000ffff187224 */ /* 0x000fe400078e0a18 */
[----:B------:R-:W-:Y:S01]  /*1aa0*/  @!P5 IMAD.IADD R21, R21, 0x1, -R5 ;  /* 0x000000011515d824 */ /* 0x000fe200078e0a05 */
[----:B------:R-:W-:Y:S01]  /*1ab0*/  ISETP.GE.AND P5, PT, R30, RZ, PT ;  /* 0x000000ff1e00720c */ /* 0x000fe20003fa6270 */
[----:B------:R-:W-:Y:S01]  /*1ac0*/  IMAD R29, R5, R24, R29 ;  /* 0x00000018051d7224 */ /* 0x000fe200078e021d */
[----:B------:R-:W-:Y:S01]  /*1ad0*/  IABS R30, R32 ;  /* 0x00000020001e7213 */ /* 0x000fe20000000000 */
[----:B------:R-:W-:Y:S02]  /*1ae0*/  @!P4 IMAD.IADD R23, R23, 0x1, -R5 ;  /* 0x000000011717c824 */ /* 0x000fe400078e0a05 */
[----:B------:R-:W-:Y:S01]  /*1af0*/  @!P2 IMAD.MOV R21, RZ, RZ, -R21 ;  /* 0x000000ffff15a224 */ /* 0x000fe200078e0a15 */
[C---:B------:R-:W-:Y:S01]  /*1b00*/  ISETP.GT.U32.AND P4, PT, R5.reuse, R29, PT ;  /* 0x0000001d0500720c */ /* 0x040fe20003f84070 */
[----:B------:R-:W-:Y:S01]  /*1b10*/  @!P6 IMAD.IADD R22, R22, 0x1, -R5 ;  /* 0x000000011616e824 */ /* 0x000fe200078e0a05 */
[C---:B------:R-:W-:Y:S01]  /*1b20*/  ISETP.GT.U32.AND P2, PT, R5.reuse, R27, PT ;  /* 0x0000001b0500720c */ /* 0x040fe20003f44070 */
[----:B------:R-:W-:Y:S01]  /*1b30*/  IMAD.HI.U32 R25, R12, R31, RZ ;  /* 0x0000001f0c197227 */ /* 0x000fe200078e00ff */
[----:B------:R-:W-:-:S03]  /*1b40*/  ISETP.GT.U32.AND P6, PT, R5, R28, PT ;  /* 0x0000001c0500720c */ /* 0x000fc60003fc4070 */
[----:B------:R-:W-:-:S04]  /*1b50*/  IMAD.HI.U32 R24, R12, R30, RZ ;  /* 0x0000001e0c187227 */ /* 0x000fc800078e00ff */
[----:B------:R-:W-:Y:S02]  /*1b60*/  @!P0 IMAD.MOV R22, RZ, RZ, -R22 ;  /* 0x000000ffff168224 */ /* 0x000fe400078e0a16 */
[--C-:B------:R-:W-:Y:S02]  /*1b70*/  @!P4 IMAD.IADD R29, R29, 0x1, -R5.reuse ;  /* 0x000000011d1dc824 */ /* 0x100fe400078e0a05 */
[--C-:B------:R-:W-:Y:S01]  /*1b80*/  @!P2 IMAD.IADD R27, R27, 0x1, -R5.reuse ;  /* 0x000000011b1ba824 */ /* 0x100fe200078e0a05 */
[----:B------:R-:W-:Y:S01]  /*1b90*/  ISETP.GE.AND P2, PT, R26, RZ, PT ;  /* 0x000000ff1a00720c */ /* 0x000fe20003f46270 */
[----:B------:R-:W-:Y:S01]  /*1ba0*/  @!P6 IMAD.IADD R28, R28, 0x1, -R5 ;  /* 0x000000011c1ce824 */ /* 0x000fe200078e0a05 */
[----:B------:R-:W-:Y:S01]  /*1bb0*/  ISETP.GE.AND P6, PT, R32, RZ, PT ;  /* 0x000000ff2000720c */ /* 0x000fe20003fc6270 */
[----:B------:R-:W-:Y:S01]  /*1bc0*/  IMAD.HI.U32 R26, R12, R33, RZ ;  /* 0x000000210c1a7227 */ /* 0x000fe200078e00ff */
[C---:B------:R-:W-:Y:S02]  /*1bd0*/  ISETP.GT.U32.AND P4, PT, R5.reuse, R29, PT ;  /* 0x0000001d0500720c */ /* 0x040fe40003f84070 */
[----:B------:R-:W-:Y:S01]  /*1be0*/  ISETP.GT.U32.AND P0, PT, R5, R28, PT ;  /* 0x0000001c0500720c */ /* 0x000fe20003f04070 */
[----:B------:R-:W-:-:S02]  /*1bf0*/  IMAD.MOV R32, RZ, RZ, -R25 ;  /* 0x000000ffff207224 */ /* 0x000fc400078e0a19 */
[----:B------:R-:W-:Y:S02]  /*1c00*/  IMAD.MOV R26, RZ, RZ, -R26 ;  /* 0x000000ffff1a7224 */ /* 0x000fe400078e0a1a */
[C---:B------:R-:W-:Y:S02]  /*1c10*/  IMAD R31, R5.reuse, R32, R31 ;  /* 0x00000020051f7224 */ /* 0x040fe400078e021f */
[C---:B------:R-:W-:Y:S02]  /*1c20*/  IMAD R32, R5.reuse, R26, R33 ;  /* 0x0000001a05207224 */ /* 0x040fe400078e0221 */
[----:B------:R-:W-:Y:S01]  /*1c30*/  @!P5 IMAD.MOV R27, RZ, RZ, -R27 ;  /* 0x000000ffff1bd224 */ /* 0x000fe200078e0a1b */
[----:B------:R-:W-:Y:S01]  /*1c40*/  ISETP.GT.U32.AND P5, PT, R5, R31, PT ;  /* 0x0000001f0500720c */ /* 0x000fe20003fa4070 */
[----:B------:R-:W-:Y:S02]  /*1c50*/  IMAD.MOV R24, RZ, RZ, -R24 ;  /* 0x000000ffff187224 */ /* 0x000fe400078e0a18 */
[----:B------:R-:W-:Y:S01]  /*1c60*/  @!P4 IMAD.IADD R29, R29, 0x1, -R5 ;  /* 0x000000011d1dc824 */ /* 0x000fe200078e0a05 */
[----:B------:R-:W-:Y:S01]  /*1c70*/  ISETP.GT.U32.AND P4, PT, R5, R32, PT ;  /* 0x000000200500720c */ /* 0x000fe20003f84070 */
[----:B------:R-:W-:-:S02]  /*1c80*/  VIADD R25, R3, 0x28 ;  /* 0x0000002803197836 */ /* 0x000fc40000000000 */
[C---:B------:R-:W-:Y:S02]  /*1c90*/  IMAD R30, R5.reuse, R24, R30 ;  /* 0x00000018051e7224 */ /* 0x040fe400078e021e */
[----:B------:R-:W-:Y:S01]  /*1ca0*/  @!P3 IMAD.MOV R23, RZ, RZ, -R23 ;  /* 0x000000ffff17b224 */ /* 0x000fe200078e0a17 */
[----:B------:R-:W-:Y:S01]  /*1cb0*/  IABS R33, R25 ;  /* 0x0000001900217213 */ /* 0x000fe20000000000 */
[--C-:B------:R-:W-:Y:S01]  /*1cc0*/  @!P0 IMAD.IADD R28, R28, 0x1, -R5.reuse ;  /* 0x000000011c1c8824 */ /* 0x100fe200078e0a05 */
[----:B------:R-:W-:Y:S01]  /*1cd0*/  ISETP.GT.U32.AND P3, PT, R5, R30, PT ;  /* 0x0000001e0500720c */ /* 0x000fe20003f64070 */
[----:B------:R-:W-:Y:S01]  /*1ce0*/  @!P5 IMAD.IADD R31, R31, 0x1, -R5 ;  /* 0x000000011f1fd824 */ /* 0x000fe200078e0a05 */
[----:B------:R-:W-:Y:S01]  /*1cf0*/  ISETP.GE.AND P0, PT, R34, RZ, PT ;  /* 0x000000ff2200720c */ /* 0x000fe20003f06270 */
[----:B------:R-:W-:Y:S01]  /*1d00*/  IMAD.HI.U32 R24, R12, R33, RZ ;  /* 0x000000210c187227 */ /* 0x000fe200078e00ff */
[----:B------:R-:W-:-:S03]  /*1d10*/  IABS R34, R38 ;  /* 0x0000002600227213 */ /* 0x000fc60000000000 */
[----:B------:R-:W-:Y:S01]  /*1d20*/  @!P4 IMAD.IADD R32, R32, 0x1, -R5 ;  /* 0x000000012020c824 */ /* 0x000fe200078e0a05 */
[----:B------:R-:W-:Y:S01]  /*1d30*/  ISETP.GT.U32.AND P4, PT, R5, R31, PT ;  /* 0x0000001f0500720c */ /* 0x000fe20003f84070 */
[----:B------:R-:W-:Y:S02]  /*1d40*/  IMAD.MOV R26, RZ, RZ, -R24 ;  /* 0x000000ffff1a7224 */ /* 0x000fe400078e0a18 */
[----:B------:R-:W-:-:S04]  /*1d50*/  IMAD.HI.U32 R24, R12, R34, RZ ;  /* 0x000000220c187227 */ /* 0x000fc800078e00ff */
[----:B------:R-:W-:Y:S01]  /*1d60*/  @!P3 IMAD.IADD R30, R30, 0x1, -R5 ;  /* 0x000000011e1eb824 */ /* 0x000fe200078e0a05 */
[----:B------:R-:W-:Y:S01]  /*1d70*/  ISETP.GE.AND P3, PT, R35, RZ, PT ;  /* 0x000000ff2300720c */ /* 0x000fe20003f66270 */
[----:B------:R-:W-:Y:S01]  /*1d80*/  IMAD.MOV R24, RZ, RZ, -R24 ;  /* 0x000000ffff187224 */ /* 0x000fe200078e0a18 */
[----:B------:R-:W-:Y:S01]  /*1d90*/  IABS R35, R39 ;  /* 0x0000002700237213 */ /* 0x000fe20000000000 */
[C---:B------:R-:W-:Y:S01]  /*1da0*/  IMAD R33, R5.reuse, R26, R33 ;  /* 0x0000001a05217224 */ /* 0x040fe200078e0221 */
[C---:B------:R-:W-:Y:S01]  /*1db0*/  ISETP.GT.U32.AND P5, PT, R5.reuse, R30, PT ;  /* 0x0000001e0500720c */ /* 0x040fe20003fa4070 */
[----:B------:R-:W-:Y:S02]  /*1dc0*/  IMAD R34, R5, R24, R34 ;  /* 0x0000001805227224 */ /* 0x000fe400078e0222 */
[----:B------:R-:W-:Y:S02]  /*1dd0*/  @!P4 IMAD.IADD R31, R31, 0x1, -R5 ;  /* 0x000000011f1fc824 */ /* 0x000fe400078e0a05 */
[----:B------:R-:W-:Y:S01]  /*1de0*/  @!P1 IMAD.MOV R28, RZ, RZ, -R28 ;  /* 0x000000ffff1c9224 */ /* 0x000fe200078e0a1c */
[C---:B------:R-:W-:Y:S01]  /*1df0*/  ISETP.GT.U32.AND P4, PT, R5.reuse, R34, PT ;  /* 0x000000220500720c */ /* 0x040fe20003f84070 */
[----:B------:R-:W-:Y:S01]  /*1e00*/  IMAD.HI.U32 R24, R12, R35, RZ ;  /* 0x000000230c187227 */ /* 0x000fe200078e00ff */
[----:B------:R-:W-:-:S03]  /*1e10*/  ISETP.GT.U32.AND P1, PT, R5, R32, PT ;  /* 0x000000200500720c */ /* 0x000fc60003f24070 */
[----:B------:R-:W-:Y:S02]  /*1e20*/  IMAD.MOV R26, RZ, RZ, -R24 ;  /* 0x000000ffff1a7224 */ /* 0x000fe400078e0a18 */
[----:B------:R-:W-:Y:S01]  /*1e30*/  @!P5 IMAD.IADD R30, R30, 0x1, -R5 ;  /* 0x000000011e1ed824 */ /* 0x000fe200078e0a05 */
[----:B------:R-:W-:Y:S01]  /*1e40*/  ISETP.GT.U32.AND P5, PT, R5, R33, PT ;  /* 0x000000210500720c */ /* 0x000fe20003fa4070 */
[----:B------:R-:W-:Y:S02]  /*1e50*/  @!P2 IMAD.MOV R29, RZ, RZ, -R29 ;  /* 0x000000ffff1da224 */ /* 0x000fe400078e0a1d */
[----:B------:R-:W-:-:S04]  /*1e60*/  IMAD.HI.U32 R24, R12, R36, RZ ;  /* 0x000000240c187227 */ /* 0x000fc800078e00ff */
[--C-:B------:R-:W-:Y:S02]  /*1e70*/  @!P4 IMAD.IADD R34, R34, 0x1, -R5.reuse ;  /* 0x000000012222c824 */ /* 0x100fe400078e0a05 */
[----:B------:R-:W-:Y:S01]  /*1e80*/  @!P1 IMAD.IADD R32, R32, 0x1, -R5 ;  /* 0x0000000120209824 */ /* 0x000fe200078e0a05 */
[----:B------:R-:W-:Y:S01]  /*1e90*/  ISETP.GE.AND P1, PT, R25, RZ, PT ;  /* 0x000000ff1900720c */ /* 0x000fe20003f26270 */
[C---:B------:R-:W-:Y:S01]  /*1ea0*/  IMAD R35, R5.reuse, R26, R35 ;  /* 0x0000001a05237224 */ /* 0x040fe200078e0223 */
[----:B------:R-:W-:Y:S01]  /*1eb0*/  ISETP.GT.U32.AND P2, PT, R5, R34, PT ;  /* 0x000000220500720c */ /* 0x000fe20003f44070 */
[----:B------:R-:W-:Y:S01]  /*1ec0*/  @!P5 IMAD.IADD R33, R33, 0x1, -R5 ;  /* 0x000000012121d824 */ /* 0x000fe200078e0a05 */
[----:B------:R-:W-:Y:S01]  /*1ed0*/  ISETP.GE.AND P5, PT, R38, RZ, PT ;  /* 0x000000ff2600720c */ /* 0x000fe20003fa6270 */
[----:B------:R-:W-:Y:S02]  /*1ee0*/  IMAD.MOV R25, RZ, RZ, -R24 ;  /* 0x000000ffff197224 */ /* 0x000fe400078e0a18 */
[----:B------:R-:W-:Y:S01]  /*1ef0*/  @!P6 IMAD.MOV R30, RZ, RZ, -R30 ;  /* 0x000000ffff1ee224 */ /* 0x000fe200078e0a1e */
[C---:B------:R-:W-:Y:S01]  /*1f00*/  ISETP.GT.U32.AND P6, PT, R5.reuse, R35, PT ;  /* 0x000000230500720c */ /* 0x040fe20003fc4070 */
[C---:B------:R-:W-:Y:S01]  /*1f10*/  IMAD R36, R5.reuse, R25, R36 ;  /* 0x0000001905247224 */ /* 0x040fe200078e0224 */
[----:B------:R-:W-:Y:S01]  /*1f20*/  ISETP.GT.U32.AND P4, PT, R5, R33, PT ;  /* 0x000000210500720c */ /* 0x000fe20003f84070 */
[----:B------:R-:W-:-:S04]  /*1f30*/  IMAD.HI.U32 R24, R12, R37, RZ ;  /* 0x000000250c187227 */ /* 0x000fc800078e00ff */
[--C-:B------:R-:W-:Y:S01]  /*1f40*/  @!P2 IMAD.IADD R34, R34, 0x1, -R5.reuse ;  /* 0x000000012222a824 */ /* 0x100fe200078e0a05 */
[----:B------:R-:W-:Y:S01]  /*1f50*/  ISETP.GT.U32.AND P2, PT, R5, R36, PT ;  /* 0x000000240500720c */ /* 0x000fe20003f44070 */
[----:B------:R-:W-:Y:S02]  /*1f60*/  IMAD.MOV R24, RZ, RZ, -R24 ;  /* 0x000000ffff187224 */ /* 0x000fe400078e0a18 */
[----:B------:R-:W-:Y:S02]  /*1f70*/  VIADD R25, R3, 0x23 ;  /* 0x0000002303197836 */ /* 0x000fe40000000000 */
[--C-:B------:R-:W-:Y:S02]  /*1f80*/  @!P6 IMAD.IADD R35, R35, 0x1, -R5.reuse ;  /* 0x000000012323e824 */ /* 0x100fe400078e0a05 */
[----:B------:R-:W-:Y:S01]  /*1f90*/  @!P4 IMAD.IADD R33, R33, 0x1, -R5 ;  /* 0x000000012121c824 */ /* 0x000fe200078e0a05 */
[----:B------:R-:W-:Y:S01]  /*1fa0*/  IABS R38, R25 ;  /* 0x0000001900267213 */ /* 0x000fe20000000000 */
[C---:B------:R-:W-:Y:S01]  /*1fb0*/  IMAD R37, R5.reuse, R24, R37 ;  /* 0x0000001805257224 */ /* 0x040fe200078e0225 */
[----:B------:R-:W-:Y:S01]  /*1fc0*/  ISETP.GT.U32.AND P6, PT, R5, R35, PT ;  /* 0x000000230500720c */ /* 0x000fe20003fc4070 */
[----:B------:R-:W-:Y:S01]  /*1fd0*/  VIADD R26, R3, 0x22 ;  /* 0x00000022031a7836 */ /* 0x000fe20000000000 */
[----:B------:R-:W-:Y:S01]  /*1fe0*/  ISETP.GE.AND P4, PT, R41, RZ, PT ;  /* 0x000000ff2900720c */ /* 0x000fe20003f86270 */
[----:B------:R-:W-:Y:S01]  /*1ff0*/  @!P1 IMAD.MOV R33, RZ, RZ, -R33 ;  /* 0x000000ffff219224 */ /* 0x000fe200078e0a21 */
[----:B------:R-:W-:Y:S01]  /*2000*/  ISETP.GT.U32.AND P1, PT, R5, R37, PT ;  /* 0x000000250500720c */ /* 0x000fe20003f24070 */
[----:B------:R-:W-:-:S02]  /*2010*/  @!P2 IMAD.IADD R36, R36, 0x1, -R5 ;  /* 0x000000012424a824 */ /* 0x000fc400078e0a05 */
[----:B------:R-:W-:Y:S01]  /*2020*/  @!P0 IMAD.MOV R31, RZ, RZ, -R31 ;  /* 0x000000ffff1f8224 */ /* 0x000fe200078e0a1f */
[----:B------:R-:W-:Y:S01]  /*2030*/  ISETP.GE.AND P0, PT, R39, RZ, PT ;  /* 0x000000ff2700720c */ /* 0x000fe20003f06270 */
[----:B------:R-:W-:Y:S01]  /*2040*/  IMAD.HI.U32 R24, R12, R38, RZ ;  /* 0x000000260c187227 */ /* 0x000fe200078e00ff */
[----:B------:R-:W-:Y:S02]  /*2050*/  IABS R39, R26 ;  /* 0x0000001a00277213 */ /* 0x000fe40000000000 */
[----:B------:R-:W-:Y:S01]  /*2060*/  ISETP.GT.U32.AND P2, PT, R5, R36, PT ;  /* 0x000000240500720c */ /* 0x000fe20003f44070 */
[----:B------:R-:W-:Y:S01]  /*2070*/  @!P5 IMAD.MOV R34, RZ, RZ, -R34 ;  /* 0x000000ffff22d224 */ /* 0x000fe200078e0a22 */
[----:B------:R-:W-:Y:S01]  /*2080*/  ISETP.GE.AND P5, PT, R25, RZ, PT ;  /* 0x000000ff1900720c */ /* 0x000fe20003fa6270 */
[----:B------:R-:W-:Y:S01]  /*2090*/  @!P3 IMAD.MOV R32, RZ, RZ, -R32 ;  /* 0x000000ffff20b224 */ /* 0x000fe200078e0a20 */
[----:B------:R-:W-:Y:S01]  /*20a0*/  ISETP.GE.AND P3, PT, R40, RZ, PT ;  /* 0x000000ff2800720c */ /* 0x000fe20003f66270 */
[----:B------:R-:W-:-:S02]  /*20b0*/  IMAD.MOV R25, RZ, RZ, -R24 ;  /* 0x000000ffff197224 */ /* 0x000fc400078e0a18 */
[----:B------:R-:W-:-:S04]  /*20c0*/  IMAD.HI.U32 R24, R12, R39, RZ ;  /* 0x000000270c187227 */ /* 0x000fc800078e00ff */
[--C-:B------:R-:W-:Y:S01]  /*20d0*/  @!P6 IMAD.IADD R35, R35, 0x1, -R5.reuse ;  /* 0x000000012323e824 */ /* 0x100fe200078e0a05 */
[----:B------:R-:W-:Y:S01]  /*20e0*/  ISETP.GE.AND P6, PT, R26, RZ, PT ;  /* 0x000000ff1a00720c */ /* 0x000fe20003fc6270 */
[----:B------:R-:W-:Y:S02]  /*20f0*/  VIADD R41, R3, 0x21 ;  /* 0x0000002103297836 */ /* 0x000fe40000000000 */
[--C-:B------:R-:W-:Y:S02]  /*2100*/  @!P1 IMAD.IADD R37, R37, 0x1, -R5.reuse ;  /* 0x0000000125259824 */ /* 0x100fe400078e0a05 */
[----:B------:R-:W-:Y:S01]  /*2110*/  IMAD.MOV R26, RZ, RZ, -R24 ;  /* 0x000000ffff1a7224 */ /* 0x000fe200078e0a18 */
[----:B------:R-:W-:Y:S01]  /*2120*/  IABS R40, R41 ;  /* 0x0000002900287213 */ /* 0x000fe20000000000 */
[C---:B------:R-:W-:Y:S01]  /*2130*/  IMAD R38, R5.reuse, R25, R38 ;  /* 0x0000001905267224 */ /* 0x040fe200078e0226 */
[----:B------:R-:W-:Y:S01]  /*2140*/  ISETP.GT.U32.AND P1, PT, R5, R37, PT ;  /* 0x000000250500720c */ /* 0x000fe20003f24070 */
[----:B------:R-:W-:-:S02]  /*2150*/  @!P2 IMAD.IADD R36, R36, 0x1, -R5 ;  /* 0x000000012424a824 */ /* 0x000fc400078e0a05 */
[C---:B------:R-:W-:Y:S01]  /*2160*/  IMAD R39, R5.reuse, R26, R39 ;  /* 0x0000001a05277224 */ /* 0x040fe200078e0227 */
[C---:B------:R-:W-:Y:S01]  /*2170*/  ISETP.GT.U32.AND P2, PT, R5.reuse, R38, PT ;  /* 0x000000260500720c */ /* 0x040fe20003f44070 */
[----:B------:R-:W-:Y:S02]  /*2180*/  @!P3 IMAD.MOV R36, RZ, RZ, -R36 ;  /* 0x000000ffff24b224 */ /* 0x000fe400078e0a24 */
[----:B------:R-:W-:Y:S01]  /*2190*/  IMAD.HI.U32 R24, R12, R40, RZ ;  /* 0x000000280c187227 */ /* 0x000fe200078e00ff */
[----:B------:R-:W-:-:S03]  /*21a0*/  ISETP.GT.U32.AND P3, PT, R5, R39, PT ;  /* 0x000000270500720c */ /* 0x000fc60003f64070 */
[----:B------:R-:W-:Y:S02]  /*21b0*/  IMAD.MOV R24, RZ, RZ, -R24 ;  /* 0x000000ffff187224 */ /* 0x000fe400078e0a18 */
[----:B------:R-:W-:Y:S02]  /*21c0*/  VIADD R25, R3, 0x20 ;  /* 0x0000002003197836 */ /* 0x000fe40000000000 */
[----:B------:R-:W-:Y:S02]  /*21d0*/  @!P1 IMAD.IADD R37, R37, 0x1, -R5 ;  /* 0x0000000125259824 */ /* 0x000fe400078e0a05 */
[----:B------:R-:W-:Y:S01]  /*21e0*/  IMAD R40, R5, R24, R40 ;  /* 0x0000001805287224 */ /* 0x000fe200078e0228 */
[----:B------:R-:W-:Y:S01]  /*21f0*/  ISETP.GE.AND P1, PT, R25, RZ, PT ;  /* 0x000000ff1900720c */ /* 0x000fe20003f26270 */
[----:B------:R-:W-:Y:S01]  /*2200*/  @!P0 IMAD.MOV R35, RZ, RZ, -R35 ;  /* 0x000000ffff238224 */ /* 0x000fe200078e0a23 */
[----:B------:R-:W-:Y:S01]  /*2210*/  ISETP.GE.AND P0, PT, R41, RZ, PT ;  /* 0x000000ff2900720c */ /* 0x000fe20003f06270 */
[----:B------:R-:W-:Y:S01]  /*2220*/  VIADD R26, R3, 0x1f ;  /* 0x0000001f031a7836 */ /* 0x000fe20000000000 */
[----:B------:R-:W-:Y:S01]  /*2230*/  IABS R41, R25 ;  /* 0x0000001900297213 */ /* 0x000fe20000000000 */
[----:B------:R-:W-:-:S02]  /*2240*/  @!P2 IMAD.IADD R38, R38, 0x1, -R5 ;  /* 0x000000012626a824 */ /* 0x000fc400078e0a05 */
[----:B------:R-:W-:Y:S01]  /*2250*/  @!P3 IMAD.IADD R39, R39, 0x1, -R5 ;  /* 0x000000012727b824 */ /* 0x000fe200078e0a05 */
[----:B------:R-:W-:Y:S01]  /*2260*/  IABS R42, R26 ;  /* 0x0000001a002a7213 */ /* 0x000fe20000000000 */
[----:B------:R-:W-:Y:S01]  /*2270*/  @!P4 IMAD.MOV R37, RZ, RZ, -R37 ;  /* 0x000000ffff25c224 */ /* 0x000fe200078e0a25 */
[C---:B------:R-:W-:Y:S01]  /*2280*/  ISETP.GT.U32.AND P4, PT, R5.reuse, R40, PT ;  /* 0x000000280500720c */ /* 0x040fe20003f84070 */
[C---:B------:R-:W-:Y:S01]  /*2290*/  IMAD.HI.U32 R24, R12.reuse, R41, RZ ;  /* 0x000000290c187227 */ /* 0x040fe200078e00ff */
[C---:B------:R-:W-:Y:S02]  /*22a0*/  ISETP.GT.U32.AND P2, PT, R5.reuse, R38, PT ;  /* 0x000000260500720c */ /* 0x040fe40003f44070 */
[----:B------:R-:W-:Y:S01]  /*22b0*/  ISETP.GT.U32.AND P3, PT, R5, R39, PT ;  /* 0x000000270500720c */ /* 0x000fe20003f64070 */
[----:B------:R-:W-:-:S04]  /*22c0*/  IMAD.HI.U32 R25, R12, R42, RZ ;  /* 0x0000002a0c197227 */ /* 0x000fc800078e00ff */
[----:B------:R-:W-:Y:S02]  /*22d0*/  IMAD.MOV R24, RZ, RZ, -R24 ;  /* 0x000000ffff187224 */ /* 0x000fe400078e0a18 */
[----:B------:R-:W-:Y:S02]  /*22e0*/  IMAD.MOV R25, RZ, RZ, -R25 ;  /* 0x000000ffff197224 */ /* 0x000fe400078e0a19 */
[C---:B------:R-:W-:Y:S02]  /*22f0*/  IMAD R41, R5.reuse, R24, R41 ;  /* 0x0000001805297224 */ /* 0x040fe400078e0229 */
[--C-:B------:R-:W-:Y:S02]  /*2300*/  @!P4 IMAD.IADD R40, R40, 0x1, -R5.reuse ;  /* 0x000000012828c824 */ /* 0x100fe400078e0a05 */
[--C-:B------:R-:W-:Y:S01]  /*2310*/  @!P2 IMAD.IADD R38, R38, 0x1, -R5.reuse ;  /* 0x000000012626a824 */ /* 0x100fe200078e0a05 */
[----:B------:R-:W-:Y:S01]  /*2320*/  ISETP.GE.AND P2, PT, R26, RZ, PT ;  /* 0x000000ff1a00720c */ /* 0x000fe20003f46270 */
[C---:B------:R-:W-:Y:S01]  /*2330*/  IMAD R42, R5.reuse, R25, R42 ;  /* 0x00000019052a7224 */ /* 0x040fe200078e022a */
[----:B------:R-:W-:Y:S01]  /*2340*/  ISETP.GT.U32.AND P4, PT, R5, R40, PT ;  /* 0x000000280500720c */ /* 0x000fe20003f84070 */
[----:B------:R-:W-:Y:S01]  /*2350*/  @!P3 IMAD.IADD R39, R39, 0x1, -R5 ;  /* 0x000000012727b824 */ /* 0x000fe200078e0a05 */
[C---:B------:R-:W-:Y:S01]  /*2360*/  ISETP.GT.U32.AND P3, PT, R5.reuse, R41, PT ;  /* 0x000000290500720c */ /* 0x040fe20003f64070 */
[----:B------:R-:W-:Y:S01]  /*2370*/  @!P5 IMAD.MOV R38, RZ, RZ, -R38 ;  /* 0x000000ffff26d224 */ /* 0x000fe200078e0a26 */
[----:B------:R-:W-:Y:S01]  /*2380*/  ISETP.GT.U32.AND P5, PT, R5, R42, PT ;  /* 0x0000002a0500720c */ /* 0x000fe20003fa4070 */
[----:B------:R-:W-:-:S04]  /*2390*/  IMAD.HI.U32 R25, R12, R45, RZ ;  /* 0x0000002d0c197227 */ /* 0x000fc800078e00ff */
[----:B------:R-:W-:Y:S02]  /*23a0*/  IMAD.MOV R26, RZ, RZ, -R25 ;  /* 0x000000ffff1a7224 */ /* 0x000fe400078e0a19 */
[----:B------:R-:W-:-:S04]  /*23b0*/  IMAD.HI.U32 R24, R12, R43, RZ ;  /* 0x0000002b0c187227 */ /* 0x000fc800078e00ff */
[----:B------:R-:W-:Y:S02]  /*23c0*/  @!P3 IMAD.IADD R41, R41, 0x1, -R5 ;  /* 0x000000012929b824 */ /* 0x000fe400078e0a05 */
[C---:B------:R-:W-:Y:S02]  /*23d0*/  IMAD R45, R5.reuse, R26, R45 ;  /* 0x0000001a052d7224 */ /* 0x040fe400078e022d */
[----:B------:R-:W-:Y:S01]  /*23e0*/  @!P4 IMAD.IADD R40, R40, 0x1, -R5 ;  /* 0x000000012828c824 */ /* 0x000fe200078e0a05 */
[----:B------:R-:W-:Y:S01]  /*23f0*/  ISETP.GT.U32.AND P3, PT, R5, R41, PT ;  /* 0x000000290500720c */ /* 0x000fe20003f64070 */
[----:B------:R-:W-:Y:S01]  /*2400*/  @!P6 IMAD.MOV R39, RZ, RZ, -R39 ;  /* 0x000000ffff27e224 */ /* 0x000fe200078e0a27 */
[----:B------:R-:W-:Y:S01]  /*2410*/  ISETP.GE.AND P6, PT, R44, RZ, PT ;  /* 0x000000ff2c00720c */ /* 0x000fe20003fc6270 */
[----:B------:R-:W-:Y:S01]  /*2420*/  @!P5 IMAD.IADD R42, R42, 0x1, -R5 ;  /* 0x000000012a2ad824 */ /* 0x000fe200078e0a05 */
[----:B------:R-:W-:Y:S01]  /*2430*/  IABS R44, R49 ;  /* 0x00000031002c7213 */ /* 0x000fe20000000000 */
[----:B------:R-:W-:-:S02]  /*2440*/  IMAD.MOV R24, RZ, RZ, -R24 ;  /* 0x000000ffff187224 */ /* 0x000fc400078e0a18 */
[----:B------:R-:W-:Y:S01]  /*2450*/  @!P0 IMAD.MOV R40, RZ, RZ, -R40 ;  /* 0x000000ffff288224 */ /* 0x000fe200078e0a28 */
[C---:B------:R-:W-:Y:S01]  /*2460*/  ISETP.GT.U32.AND P0, PT, R5.reuse, R45, PT ;  /* 0x0000002d0500720c */ /* 0x040fe20003f04070 */
[C---:B------:R-:W-:Y:S01]  /*2470*/  IMAD R43, R5.reuse, R24, R43 ;  /* 0x00000018052b7224 */ /* 0x040fe200078e022b */
[----:B------:R-:W-:Y:S01]  /*2480*/  ISETP.GT.U32.AND P5, PT, R5, R42, PT ;  /* 0x0000002a0500720c */ /* 0x000fe20003fa4070 */
[----:B------:R-:W-:Y:S02]  /*2490*/  VIADD R25, R3, 0x1b ;  /* 0x0000001b03197836 */ /* 0x000fe40000000000 */
[----:B------:R-:W-:Y:S01]  /*24a0*/  IMAD.HI.U32 R24, R12, R44, RZ ;  /* 0x0000002c0c187227 */ /* 0x000fe200078e00ff */
[----:B------:R-:W-:Y:S02]  /*24b0*/  ISETP.GT.U32.AND P4, PT, R5, R43, PT ;  /* 0x0000002b0500720c */ /* 0x000fe40003f84070 */
[----:B------:R-:W-:Y:S01]  /*24c0*/  IABS R47, R25 ;  /* 0x00000019002f7213 */ /* 0x000fe20000000000 */
[----:B------:R-:W-:-:S02]  /*24d0*/  IMAD.MOV R24, RZ, RZ, -R24 ;  /* 0x000000ffff187224 */ /* 0x000fc400078e0a18 */
[--C-:B------:R-:W-:Y:S01]  /*24e0*/  @!P3 IMAD.IADD R41, R41, 0x1, -R5.reuse ;  /* 0x000000012929b824 */ /* 0x100fe200078e0a05 */
[----:B------:R-:W-:Y:S01]  /*24f0*/  ISETP.GE.AND P3, PT, R48, RZ, PT ;  /* 0x000000ff3000720c */ /* 0x000fe20003f66270 */
[----:B------:R-:W-:Y:S02]  /*2500*/  IMAD R44, R5, R24, R44 ;  /* 0x00000018052c7224 */ /* 0x000fe400078e022c */
[----:B------:R-:W-:Y:S01]  /*2510*/  @!P0 IMAD.IADD R45, R45, 0x1, -R5 ;  /* 0x000000012d2d8824 */ /* 0x000fe200078e0a05 */
[----:B------:R-:W-:Y:S01]  /*2520*/  ISETP.GE.AND P0, PT, R49, RZ, PT ;  /* 0x000000ff3100720c */ /* 0x000fe20003f06270 */
[----:B------:R-:W-:Y:S01]  /*2530*/  IMAD.HI.U32 R24, R12, R47, RZ ;  /* 0x0000002f0c187227 */ /* 0x000fe200078e00ff */
[----:B------:R-:W-:-:S03]  /*2540*/  IABS R49, R53 ;  /* 0x0000003500317213 */ /* 0x000fc60000000000 */
[----:B------:R-:W-:Y:S01]  /*2550*/  @!P5 IMAD.IADD R42, R42, 0x1, -R5 ;  /* 0x000000012a2ad824 */ /* 0x000fe200078e0a05 */
[C---:B------:R-:W-:Y:S01]  /*2560*/  ISETP.GT.U32.AND P5, PT, R5.reuse, R44, PT ;  /* 0x0000002c0500720c */ /* 0x040fe20003fa4070 */
[----:B------:R-:W-:Y:S01]  /*2570*/  @!P1 IMAD.MOV R41, RZ, RZ, -R41 ;  /* 0x000000ffff299224 */ /* 0x000fe200078e0a29 */
[----:B------:R-:W-:Y:S01]  /*2580*/  ISETP.GT.U32.AND P1, PT, R5, R45, PT ;  /* 0x0000002d0500720c */ /* 0x000fe20003f24070 */
[----:B------:R-:W-:Y:S02]  /*2590*/  IMAD.MOV R26, RZ, RZ, -R24 ;  /* 0x000000ffff1a7224 */ /* 0x000fe400078e0a18 */
[----:B------:R-:W-:-:S04]  /*25a0*/  IMAD.HI.U32 R24, R12, R46, RZ ;  /* 0x0000002e0c187227 */ /* 0x000fc800078e00ff */
[----:B------:R-:W-:Y:S02]  /*25b0*/  IMAD.MOV R24, RZ, RZ, -R24 ;  /* 0x000000ffff187224 */ /* 0x000fe400078e0a18 */
[--C-:B------:R-:W-:Y:S02]  /*25c0*/  @!P4 IMAD.IADD R43, R43, 0x1, -R5.reuse ;  /* 0x000000012b2bc824 */ /* 0x100fe400078e0a05 */
[C---:B------:R-:W-:Y:S02]  /*25d0*/  IMAD R46, R5.reuse, R24, R46 ;  /* 0x00000018052e7224 */ /* 0x040fe400078e022e */
[--C-:B------:R-:W-:Y:S01]  /*25e0*/  @!P5 IMAD.IADD R44, R44, 0x1, -R5.reuse ;  /* 0x000000012c2cd824 */ /* 0x100fe200078e0a05 */
[----:B------:R-:W-:Y:S01]  /*25f0*/  ISETP.GT.U32.AND P4, PT, R5, R43, PT ;  /* 0x0000002b0500720c */ /* 0x000fe20003f84070 */
[----:B------:R-:W-:Y:S01]  /*2600*/  @!P1 IMAD.IADD R45, R45, 0x1, -R5 ;  /* 0x000000012d2d9824 */ /* 0x000fe200078e0a05 */
[----:B------:R-:W-:Y:S01]  /*2610*/  ISETP.GT.U32.AND P1, PT, R5, R46, PT ;  /* 0x0000002e0500720c */ /* 0x000fe20003f24070 */
[----:B------:R-:W-:Y:S01]  /*2620*/  @!P2 IMAD.MOV R42, RZ, RZ, -R42 ;  /* 0x000000ffff2aa224 */ /* 0x000fe200078e0a2a */
[----:B------:R-:W-:Y:S01]  /*2630*/  ISETP.GE.AND P5, PT, R25, RZ, PT ;  /* 0x000000ff1900720c */ /* 0x000fe20003fa6270 */
[----:B------:R-:W-:Y:S01]  /*2640*/  VIADD R25, R3, 0x19 ;  /* 0x0000001903197836 */ /* 0x000fe20000000000 */
[C---:B------:R-:W-:Y:S01]  /*2650*/  ISETP.GT.U32.AND P2, PT, R5.reuse, R44, PT ;  /* 0x0000002c0500720c */ /* 0x040fe20003f44070 */
[----:B------:R-:W-:-:S02]  /*2660*/  IMAD R47, R5, R26, R47 ;  /* 0x0000001a052f7224 */ /* 0x000fc400078e022f */
[----:B------:R-:W-:Y:S01]  /*2670*/  @!P3 IMAD.MOV R45, RZ, RZ, -R45 ;  /* 0x000000ffff2db224 */ /* 0x000fe200078e0a2d */
[----:B------:R-:W-:Y:S01]  /*2680*/  IABS R48, R25 ;  /* 0x0000001900307213 */ /* 0x000fe20000000000 */
[----:B------:R-:W-:Y:S02]  /*2690*/  VIADD R61, R3, 0x11 ;  /* 0x00000011033d7836 */ /* 0x000fe40000000000 */
[--C-:B------:R-:W-:Y:S01]  /*26a0*/  @!P4 IMAD.IADD R43, R43, 0x1, -R5.reuse ;  /* 0x000000012b2bc824 */ /* 0x100fe200078e0a05 */
[----:B------:R-:W-:Y:S01]  /*26b0*/  ISETP.GT.U32.AND P4, PT, R5, R47, PT ;  /* 0x0000002f0500720c */ /* 0x000fe20003f84070 */
[----:B------:R-:W-:Y:S02]  /*26c0*/  @!P1 IMAD.IADD R46, R46, 0x1, -R5 ;  /* 0x000000012e2e9824 */ /* 0x000fe400078e0a05 */
[----:B------:R-:W-:-:S03]  /*26d0*/  IMAD.HI.U32 R24, R12, R48, RZ ;  /* 0x000000300c187227 */ /* 0x000fc600078e00ff */
[----:B------:R-:W-:Y:S01]  /*26e0*/  ISETP.GT.U32.AND P1, PT, R5, R46, PT ;  /* 0x0000002e0500720c */ /* 0x000fe20003f24070 */
[----:B------:R-:W-:Y:S01]  /*26f0*/  @!P2 IMAD.IADD R44, R44, 0x1, -R5 ;  /* 0x000000012c2ca824 */ /* 0x000fe200078e0a05 */
[----:B------:R-:W-:Y:S01]  /*2700*/  ISETP.GE.AND P2, PT, R25, RZ, PT ;  /* 0x000000ff1900720c */ /* 0x000fe20003f46270 */
[----:B------:R-:W-:Y:S02]  /*2710*/  IMAD.MOV R25, RZ, RZ, -R24 ;  /* 0x000000ffff197224 */ /* 0x000fe400078e0a18 */
[----:B------:R-:W-:-:S04]  /*2720*/  IMAD.HI.U32 R24, R12, R49, RZ ;  /* 0x000000310c187227 */ /* 0x000fc800078e00ff */
[----:B------:R-:W-:Y:S02]  /*2730*/  IMAD.MOV R24, RZ, RZ, -R24 ;  /* 0x000000ffff187224 */ /* 0x000fe400078e0a18 */
[----:B------:R-:W-:Y:S02]  /*2740*/  @!P4 IMAD.IADD R47, R47, 0x1, -R5 ;  /* 0x000000012f2fc824 */ /* 0x000fe400078e0a05 */
[C---:B------:R-:W-:Y:S02]  /*2750*/  IMAD R49, R5.reuse, R24, R49 ;  /* 0x0000001805317224 */ /* 0x040fe400078e0231 */
[----:B------:R-:W-:Y:S01]  /*2760*/  @!P1 IMAD.IADD R46, R46, 0x1, -R5 ;  /* 0x000000012e2e9824 */ /* 0x000fe200078e0a05 */
[C---:B------:R-:W-:Y:S01]  /*2770*/  ISETP.GT.U32.AND P4, PT, R5.reuse, R47, PT ;  /* 0x0000002f0500720c */ /* 0x040fe20003f84070 */
[----:B------:R-:W-:Y:S01]  /*2780*/  @!P6 IMAD.MOV R43, RZ, RZ, -R43 ;  /* 0x000000ffff2be224 */ /* 0x000fe200078e0a2b */
[C---:B------:R-:W-:Y:S01]  /*2790*/  ISETP.GT.U32.AND P1, PT, R5.reuse, R49, PT ;  /* 0x000000310500720c */ /* 0x040fe20003f24070 */
[----:B------:R-:W-:Y:S01]  /*27a0*/  IMAD R48, R5, R25, R48 ;  /* 0x0000001905307224 */ /* 0x000fe200078e0230 */
[----:B------:R-:W-:Y:S01]  /*27b0*/  ISETP.GE.AND P6, PT, R50, RZ, PT ;  /* 0x000000ff3200720c */ /* 0x000fe20003fc6270 */
[----:B------:R-:W-:Y:S01]  /*27c0*/  IMAD.HI.U32 R25, R12, R51, RZ ;  /* 0x000000330c197227 */ /* 0x000fe200078e00ff */
[----:B------:R-:W-:-:S03]  /*27d0*/  IABS R50, R56 ;  /* 0x0000003800327213 */ /* 0x000fc60000000000 */
[----:B------:R-:W-:Y:S02]  /*27e0*/  IMAD.MOV R26, RZ, RZ, -R25 ;  /* 0x000000ffff1a7224 */ /* 0x000fe400078e0a19 */
[----:B------:R-:W-:-:S04]  /*27f0*/  IMAD.HI.U32 R24, R12, R50, RZ ;  /* 0x000000320c187227 */ /* 0x000fc800078e00ff */
[--C-:B------:R-:W-:Y:S01]  /*2800*/  @!P4 IMAD.IADD R47, R47, 0x1, -R5.reuse ;  /* 0x000000012f2fc824 */ /* 0x100fe200078e0a05 */
[----:B------:R-:W-:Y:S01]  /*2810*/  ISETP.GT.U32.AND P4, PT, R5, R48, PT ;  /* 0x000000300500720c */ /* 0x000fe20003f84070 */
[----:B------:R-:W-:Y:S02]  /*2820*/  @!P1 IMAD.IADD R49, R49, 0x1, -R5 ;  /* 0x0000000131319824 */ /* 0x000fe400078e0a05 */
[----:B------:R-:W-:Y:S02]  /*2830*/  IMAD.MOV R24, RZ, RZ, -R24 ;  /* 0x000000ffff187224 */ /* 0x000fe400078e0a18 */
[C---:B------:R-:W-:Y:S01]  /*2840*/  IMAD R51, R5.reuse, R26, R51 ;  /* 0x0000001a05337224 */ /* 0x040fe200078e0233 */
[C---:B------:R-:W-:Y:S01]  /*2850*/  ISETP.GT.U32.AND P3, PT, R5.reuse, R49, PT ;  /* 0x000000310500720c */ /* 0x040fe20003f64070 */
[----:B------:R-:W-:Y:S02]  /*2860*/  IMAD R50, R5, R24, R50 ;  /* 0x0000001805327224 */ /* 0x000fe400078e0232 */
[----:B------:R-:W-:-:S04]  /*2870*/  IMAD.HI.U32 R24, R12, R52, RZ ;  /* 0x000000340c187227 */ /* 0x000fc800078e00ff */
[----:B------:R-:W-:Y:S02]  /*2880*/  IMAD.MOV R24, RZ, RZ, -R24 ;  /* 0x000000ffff187224 */ /* 0x000fe400078e0a18 */
[--C-:B------:R-:W-:Y:S01]  /*2890*/  @!P4 IMAD.IADD R48, R48, 0x1, -R5.reuse ;  /* 0x000000013030c824 */ /* 0x100fe200078e0a05 */
[----:B------:R-:W-:Y:S01]  /*28a0*/  ISETP.GE.AND P4, PT, R53, RZ, PT ;  /* 0x000000ff3500720c */ /* 0x000fe20003f86270 */
[----:B------:R-:W-:Y:S01]  /*28b0*/  IMAD R52, R5, R24, R52 ;  /* 0x0000001805347224 */ /* 0x000fe200078e0234 */
[----:B------:R-:W-:Y:S01]  /*28c0*/  IABS R53, R59 ;  /* 0x0000003b00357213 */ /* 0x000fe20000000000 */
[----:B------:R-:W-:Y:S01]  /*28d0*/  @!P3 IMAD.IADD R49, R49, 0x1, -R5 ;  /* 0x000000013131b824 */ /* 0x000fe200078e0a05 */
[C---:B------:R-:W-:Y:S01]  /*28e0*/  ISETP.GT.U32.AND P1, PT, R5.reuse, R48, PT ;  /* 0x000000300500720c */ /* 0x040fe20003f24070 */
[----:B------:R-:W-:Y:S01]  /*28f0*/  @!P6 IMAD.MOV R46, RZ, RZ, -R46 ;  /* 0x000000ffff2ee224 */ /* 0x000fe200078e0a2e */
[----:B------:R-:W-:Y:S01]  /*2900*/  ISETP.GT.U32.AND P3, PT, R5, R52, PT ;  /* 0x000000340500720c */ /* 0x000fe20003f64070 */
[----:B------:R-:W-:Y:S01]  /*2910*/  VIADD R25, R3, 0x13 ;  /* 0x0000001303197836 */ /* 0x000fe20000000000 */
[----:B------:R-:W-:Y:S01]  /*2920*/  ISETP.GT.U32.AND P6, PT, R5, R51, PT ;  /* 0x000000330500720c */ /* 0x000fe20003fc4070 */
[----:B------:R-:W-:-:S03]  /*2930*/  IMAD.HI.U32 R24, R12, R53, RZ ;  /* 0x000000350c187227 */ /* 0x000fc600078e00ff */
[----:B------:R-:W-:Y:S01]  /*2940*/  IABS R26, R25 ;  /* 0x00000019001a7213 */ /* 0x000fe20000000000 */
[----:B------:R-:W-:Y:S02]  /*2950*/  IMAD.MOV R24, RZ, RZ, -R24 ;  /* 0x000000ffff187224 */ /* 0x000fe400078e0a18 */
[----:B------:R-:W-:Y:S01]  /*2960*/  @!P0 IMAD.MOV R44, RZ, RZ, -R44 ;  /* 0x000000ffff2c8224 */ /* 0x000fe200078e0a2c */
[----:B------:R-:W-:Y:S01]  /*2970*/  ISETP.GT.U32.AND P0, PT, R5, R50, PT ;  /* 0x000000320500720c */ /* 0x000fe20003f04070 */
[--C-:B------:R-:W-:Y:S01]  /*2980*/  @!P1 IMAD.IADD R48, R48, 0x1, -R5.reuse ;  /* 0x0000000130309824 */ /* 0x100fe200078e0a05 */
[----:B------:R-:W-:Y:S01]  /*2990*/  ISETP.GE.AND P1, PT, R57, RZ, PT ;  /* 0x000000ff3900720c */ /* 0x000fe20003f26270 */
[----:B------:R-:W-:Y:S02]  /*29a0*/  @!P3 IMAD.IADD R52, R52, 0x1, -R5 ;  /* 0x000000013434b824 */ /* 0x000fe400078e0a05 */
[----:B------:R-:W-:Y:S02]  /*29b0*/  @!P2 IMAD.MOV R48, RZ, RZ, -R48 ;  /* 0x000000ffff30a224 */ /* 0x000fe400078e0a30 */
[C---:B------:R-:W-:Y:S01]  /*29c0*/  IMAD R53, R5.reuse, R24, R53 ;  /* 0x0000001805357224 */ /* 0x040fe200078e0235 */
[----:B------:R-:W-:Y:S01]  /*29d0*/  ISETP.GT.U32.AND P2, PT, R5, R52, PT ;  /* 0x000000340500720c */ /* 0x000fe20003f44070 */
[----:B------:R-:W-:-:S04]  /*29e0*/  IMAD.HI.U32 R24, R12, R26, RZ ;  /* 0x0000001a0c187227 */ /* 0x000fc800078e00ff */
[----:B------:R-:W-:Y:S02]  /*29f0*/  VIADD R57, R3, 0x12 ;  /* 0x0000001203397836 */ /* 0x000fe40000000000 */
[----:B------:R-:W-:Y:S02]  /*2a00*/  @!P6 IMAD.IADD R51, R51, 0x1, -R5 ;  /* 0x000000013333e824 */ /* 0x000fe400078e0a05 */
[----:B------:R-:W-:Y:S02]  /*2a10*/  IMAD.MOV R24, RZ, RZ, -R24 ;  /* 0x000000ffff187224 */ /* 0x000fe400078e0a18 */
[----:B------:R-:W-:Y:S01]  /*2a20*/  @!P5 IMAD.MOV R47, RZ, RZ, -R47 ;  /* 0x000000ffff2fd224 */ /* 0x000fe200078e0a2f */
[----:B------:R-:W-:Y:S01]  /*2a30*/  ISETP.GE.AND P5, PT, R56, RZ, PT ;  /* 0x000000ff3800720c */ /* 0x000fe20003fa6270 */
[----:B------:R-:W-:Y:S01]  /*2a40*/  @!P4 IMAD.MOV R49, RZ, RZ, -R49 ;  /* 0x000000ffff31c224 */ /* 0x000fe200078e0a31 */
[----:B------:R-:W-:Y:S01]  /*2a50*/  IABS R56, R57 ;  /* 0x0000003900387213 */ /* 0x000fe20000000000 */
[C---:B------:R-:W-:Y:S01]  /*2a60*/  IMAD R26, R5.reuse, R24, R26 ;  /* 0x00000018051a7224 */ /* 0x040fe200078e021a */
[C---:B------:R-:W-:Y:S01]  /*2a70*/  ISETP.GT.U32.AND P3, PT, R5.reuse, R51, PT ;  /* 0x000000330500720c */ /* 0x040fe20003f64070 */
[--C-:B------:R-:W-:Y:S01]  /*2a80*/  @!P0 IMAD.IADD R50, R50, 0x1, -R5.reuse ;  /* 0x0000000132328824 */ /* 0x100fe200078e0a05 */
[C---:B------:R-:W-:Y:S01]  /*2a90*/  ISETP.GT.U32.AND P4, PT, R5.reuse, R53, PT ;  /* 0x000000350500720c */ /* 0x040fe20003f84070 */
[----:B------:R-:W-:Y:S01]  /*2aa0*/  @!P2 IMAD.IADD R52, R52, 0x1, -R5 ;  /* 0x000000013434a824 */ /* 0x000fe200078e0a05 */
[C---:B------:R-:W-:Y:S01]  /*2ab0*/  ISETP.GT.U32.AND P2, PT, R5.reuse, R26, PT ;  /* 0x0000001a0500720c */ /* 0x040fe20003f44070 */
[----:B------:R-:W-:Y:S01]  /*2ac0*/  IMAD.HI.U32 R24, R12, R56, RZ ;  /* 0x000000380c187227 */ /* 0x000fe200078e00ff */
[----:B------:R-:W-:-:S02]  /*2ad0*/  ISETP.GT.U32.AND P6, PT, R5, R50, PT ;  /* 0x000000320500720c */ /* 0x000fc40003fc4070 */
[----:B------:R-:W-:Y:S01]  /*2ae0*/  ISETP.GE.AND P0, PT, R58, RZ, PT ;  /* 0x000000ff3a00720c */ /* 0x000fe20003f06270 */
[----:B------:R-:W-:Y:S01]  /*2af0*/  IMAD.MOV R24, RZ, RZ, -R24 ;  /* 0x000000ffff187224 */ /* 0x000fe200078e0a18 */
[----:B------:R-:W-:Y:S01]  /*2b00*/  IABS R58, R61 ;  /* 0x0000003d003a7213 */ /* 0x000fe20000000000 */
[----:B------:R-:W-:Y:S02]  /*2b10*/  VIADD R63, R3, 0xf ;  /* 0x0000000f033f7836 */ /* 0x000fe40000000000 */
[--C-:B------:R-:W-:Y:S01]  /*2b20*/  @!P3 IMAD.IADD R51, R51, 0x1, -R5.reuse ;  /* 0x000000013333b824 */ /* 0x100fe200078e0a05 */
[----:B------:R-:W-:Y:S01]  /*2b30*/  ISETP.GE.AND P3, PT, R25, RZ, PT ;  /* 0x000000ff1900720c */ /* 0x000fe20003f66270 */
[--C-:B------:R-:W-:Y:S01]  /*2b40*/  @!P4 IMAD.IADD R53, R53, 0x1, -R5.reuse ;  /* 0x000000013535c824 */ /* 0x100fe200078e0a05 */
[----:B------:R-:W-:Y:S01]  /*2b50*/  IABS R62, R63 ;  /* 0x0000003f003e7213 */ /* 0x000fe20000000000 */
[----:B------:R-:W-:Y:S01]  /*2b60*/  IMAD R56, R5, R24, R56 ;  /* 0x0000001805387224 */ /* 0x000fe200078e0238 */
[----:B------:R-:W-:Y:S01]  /*2b70*/  ISETP.GE.AND P4, PT, R57, RZ, PT ;  /* 0x000000ff3900720c */ /* 0x000fe20003f86270 */
[----:B------:R-:W-:Y:S01]  /*2b80*/  @!P2 IMAD.IADD R26, R26, 0x1, -R5 ;  /* 0x000000011a1aa824 */ /* 0x000fe200078e0a05 */
[C---:B------:R-:W-:Y:S01]  /*2b90*/  ISETP.GT.U32.AND P2, PT, R5.reuse, R53, PT ;  /* 0x000000350500720c */ /* 0x040fe20003f44070 */
[----:B------:R-:W-:Y:S01]  /*2ba0*/  @!P1 IMAD.MOV R51, RZ, RZ, -R51 ;  /* 0x000000ffff339224 */ /* 0x000fe200078e0a33 */
[----:B------:R-:W-:Y:S01]  /*2bb0*/  ISETP.GT.U32.AND P1, PT, R5, R56, PT ;  /* 0x000000380500720c */ /* 0x000fe20003f24070 */
[----:B------:R-:W-:Y:S01]  /*2bc0*/  @!P6 IMAD.IADD R50, R50, 0x1, -R5 ;  /* 0x000000013232e824 */ /* 0x000fe200078e0a05 */
[----:B------:R-:W-:Y:S01]  /*2bd0*/  ISETP.GE.AND P6, PT, R59, RZ, PT ;  /* 0x000000ff3b00720c */ /* 0x000fe20003fc6270 */
[----:B------:R-:W-:-:S04]  /*2be0*/  IMAD.HI.U32 R25, R12, R58, RZ ;  /* 0x0000003a0c197227 */ /* 0x000fc800078e00ff */
[----:B------:R-:W-:Y:S02]  /*2bf0*/  IMAD.MOV R25, RZ, RZ, -R25 ;  /* 0x000000ffff197224 */ /* 0x000fe400078e0a19 */
[----:B------:R-:W-:Y:S01]  /*2c00*/  @!P5 IMAD.MOV R50, RZ, RZ, -R50 ;  /* 0x000000ffff32d224 */ /* 0x000fe200078e0a32 */
[----:B------:R-:W-:Y:S01]  /*2c10*/  ISETP.GT.U32.AND P5, PT, R5, R26, PT ;  /* 0x0000001a0500720c */ /* 0x000fe20003fa4070 */
[--C-:B------:R-:W-:Y:S02]  /*2c20*/  @!P2 IMAD.IADD R53, R53, 0x1, -R5.reuse ;  /* 0x000000013535a824 */ /* 0x100fe400078e0a05 */
[----:B------:R-:W-:Y:S02]  /*2c30*/  @!P1 IMAD.IADD R56, R56, 0x1, -R5 ;  /* 0x0000000138389824 */ /* 0x000fe400078e0a05 */
[----:B------:R-:W-:Y:S02]  /*2c40*/  @!P6 IMAD.MOV R53, RZ, RZ, -R53 ;  /* 0x000000ffff35e224 */ /* 0x000fe400078e0a35 */
[C---:B------:R-:W-:Y:S01]  /*2c50*/  IMAD R58, R5.reuse, R25, R58 ;  /* 0x00000019053a7224 */ /* 0x040fe200078e023a */
[----:B------:R-:W-:Y:S01]  /*2c60*/  ISETP.GT.U32.AND P6, PT, R5, R56, PT ;  /* 0x000000380500720c */ /* 0x000fe20003fc4070 */
[----:B------:R-:W-:-:S03]  /*2c70*/  IMAD.HI.U32 R25, R12, R62, RZ ;  /* 0x0000003e0c197227 */ /* 0x000fc600078e00ff */
[----:B------:R-:W-:Y:S01]  /*2c80*/  ISETP.GT.U32.AND P2, PT, R5, R58, PT ;  /* 0x0000003a0500720c */ /* 0x000fe20003f44070 */
[----:B------:R-:W-:Y:S02]  /*2c90*/  IMAD.MOV R25, RZ, RZ, -R25 ;  /* 0x000000ffff197224 */ /* 0x000fe400078e0a19 */
[----:B------:R-:W-:Y:S02]  /*2ca0*/  VIADD R89, R3, 0xc ;  /* 0x0000000c03597836 */ /* 0x000fe40000000000 */
[----:B------:R-:W-:Y:S02]  /*2cb0*/  IMAD R62, R5, R25, R62 ;  /* 0x00000019053e7224 */ /* 0x000fe400078e023e */
[----:B------:R-:W-:Y:S01]  /*2cc0*/  VIADD R67, R3, 0xd ;  /* 0x0000000d03437836 */ /* 0x000fe20000000000 */
[----:B------:R-:W-:Y:S01]  /*2cd0*/  IABS R68, R89 ;  /* 0x0000005900447213 */ /* 0x000fe20000000000 */
[--C-:B------:R-:W-:Y:S01]  /*2ce0*/  @!P6 IMAD.IADD R56, R56, 0x1, -R5.reuse ;  /* 0x000000013838e824 */ /* 0x100fe200078e0a05 */
[----:B------:R-:W-:Y:S01]  /*2cf0*/  ISETP.GT.U32.AND P6, PT, R5, R62, PT ;  /* 0x0000003e0500720c */ /* 0x000fe20003fc4070 */
[----:B------:R-:W-:Y:S01]  /*2d00*/  VIADD R59, R3, 0x10 ;  /* 0x00000010033b7836 */ /* 0x000fe20000000000 */
[----:B------:R-:W-:Y:S01]  /*2d10*/  IABS R66, R67 ;  /* 0x0000004300427213 */ /* 0x000fe20000000000 */
[----:B------:R-:W-:-:S02]  /*2d20*/  @!P5 IMAD.IADD R26, R26, 0x1, -R5 ;  /* 0x000000011a1ad824 */ /* 0x000fc400078e0a05 */
[----:B------:R-:W-:Y:S01]  /*2d30*/  IMAD.HI.U32 R57, R12, R68, RZ ;  /* 0x000000440c397227 */ /* 0x000fe200078e00ff */
[----:B------:R-:W-:Y:S02]  /*2d40*/  IABS R60, R59 ;  /* 0x0000003b003c7213 */ /* 0x000fe40000000000 */
[----:B------:R-:W-:Y:S01]  /*2d50*/  ISETP.GE.AND P5, PT, R59, RZ, PT ;  /* 0x000000ff3b00720c */ /* 0x000fe20003fa6270 */
[----:B------:R-:W-:Y:S02]  /*2d60*/  IMAD.MOV R59, RZ, RZ, -R57 ;  /* 0x000000ffff3b7224 */ /* 0x000fe400078e0a39 */
[----:B------:R-:W-:Y:S02]  /*2d70*/  IMAD.MOV.U32 R75, RZ, RZ, R26 ;  /* 0x000000ffff4b7224 */ /* 0x000fe400078e001a */
[----:B------:R-:W-:Y:S02]  /*2d80*/  @!P6 IMAD.IADD R62, R62, 0x1, -R5 ;  /* 0x000000013e3ee824 */ /* 0x000fe400078e0a05 */
[----:B------:R-:W-:-:S02]  /*2d90*/  VIADD R57, R3, 0xb ;  /* 0x0000000b03397836 */ /* 0x000fc40000000000 */
[----:B------:R-:W-:-:S03]  /*2da0*/  IMAD.HI.U32 R25, R12, R66, RZ ;  /* 0x000000420c197227 */ /* 0x000fc600078e00ff */
[----:B------:R-:W-:Y:S01]  /*2db0*/  IABS R70, R57 ;  /* 0x0000003900467213 */ /* 0x000fe20000000000 */
[----:B------:R-:W-:Y:S01]  /*2dc0*/  @!P3 IMAD.MOV R75, RZ, RZ, -R75 ;  /* 0x000000ffff4bb224 */ /* 0x000fe200078e0a4b */
[C---:B------:R-:W-:Y:S01]  /*2dd0*/  ISETP.GT.U32.AND P3, PT, R5.reuse, R62, PT ;  /* 0x0000003e0500720c */ /* 0x040fe20003f64070 */
[----:B------:R-:W-:Y:S02]  /*2de0*/  IMAD.MOV R25, RZ, RZ, -R25 ;  /* 0x000000ffff197224 */ /* 0x000fe400078e0a19 */
[C---:B------:R-:W-:Y:S02]  /*2df0*/  IMAD R68, R5.reuse, R59, R68 ;  /* 0x0000003b05447224 */ /* 0x040fe400078e0244 */
[----:B------:R-:W-:Y:S02]  /*2e00*/  IMAD R66, R5, R25, R66 ;  /* 0x0000001905427224 */ /* 0x000fe400078e0242 */
[----:B------:R-:W-:Y:S02]  /*2e10*/  VIADD R59, R3, 0xa ;  /* 0x0000000a033b7836 */ /* 0x000fe40000000000 */
[----:B------:R-:W-:Y:S01]  /*2e20*/  IMAD.HI.U32 R25, R12, R70, RZ ;  /* 0x000000460c197227 */ /* 0x000fe200078e00ff */
[----:B------:R-:W-:-:S02]  /*2e30*/  ISETP.GT.U32.AND P6, PT, R5, R66, PT ;  /* 0x000000420500720c */ /* 0x000fc40003fc4070 */
[----:B------:R-:W-:Y:S01]  /*2e40*/  IABS R72, R59 ;  /* 0x0000003b00487213 */ /* 0x000fe20000000000 */
[----:B------:R-:W-:-:S04]  /*2e50*/  IMAD.HI.U32 R24, R12, R60, RZ ;  /* 0x0000003c0c187227 */ /* 0x000fc800078e00ff */
[----:B------:R-:W-:Y:S02]  /*2e60*/  IMAD.MOV R25, RZ, RZ, -R25 ;  /* 0x000000ffff197224 */ /* 0x000fe400078e0a19 */
[----:B------:R-:W-:Y:S02]  /*2e70*/  IMAD.MOV R24, RZ, RZ, -R24 ;  /* 0x000000ffff187224 */ /* 0x000fe400078e0a18 */
[----:B------:R-:W-:Y:S01]  /*2e80*/  @!P3 IMAD.IADD R62, R62, 0x1, -R5 ;  /* 0x000000013e3eb824 */ /* 0x000fe200078e0a05 */
[C---:B------:R-:W-:Y:S01]  /*2e90*/  ISETP.GT.U32.AND P3, PT, R5.reuse, R68, PT ;  /* 0x000000440500720c */ /* 0x040fe20003f64070 */
[C---:B------:R-:W-:Y:S02]  /*2ea0*/  IMAD R70, R5.reuse, R25, R70 ;  /* 0x0000001905467224 */ /* 0x040fe400078e0246 */
[----:B------:R-:W-:Y:S02]  /*2eb0*/  IMAD R60, R5, R24, R60 ;  /* 0x00000018053c7224 */ /* 0x000fe400078e023c */
[----:B------:R-:W-:-:S03]  /*2ec0*/  IMAD.HI.U32 R25, R12, R72, RZ ;  /* 0x000000480c197227 */ /* 0x000fc600078e00ff */
[----:B------:R-:W-:Y:S01]  /*2ed0*/  ISETP.GT.U32.AND P1, PT, R5, R60, PT ;  /* 0x0000003c0500720c */ /* 0x000fe20003f24070 */
[----:B------:R-:W-:Y:S02]  /*2ee0*/  VIADD R91, R3, 0x9 ;  /* 0x00000009035b7836 */ /* 0x000fe40000000000 */
[----:B------:R-:W-:Y:S02]  /*2ef0*/  IMAD.MOV R25, RZ, RZ, -R25 ;  /* 0x000000ffff197224 */ /* 0x000fe400078e0a19 */
[----:B------:R-:W-:Y:S01]  /*2f00*/  @!P3 IMAD.IADD R68, R68, 0x1, -R5 ;  /* 0x000000014444b824 */ /* 0x000fe200078e0a05 */
[----:B------:R-:W-:Y:S01]  /*2f10*/  IABS R74, R91 ;  /* 0x0000005b004a7213 */ /* 0x000fe20000000000 */
[----:B------:R-:W-:Y:S02]  /*2f20*/  IMAD R72, R5, R25, R72 ;  /* 0x0000001905487224 */ /* 0x000fe400078e0248 */
[C---:B------:R-:W-:Y:S02]  /*2f30*/  VIADD R93, R3.reuse, 0x8 ;  /* 0x00000008035d7836 */ /* 0x040fe40000000000 */
[----:B------:R-:W-:Y:S01]  /*2f40*/  VIADD R65, R3, 0xe ;  /* 0x0000000e03417836 */ /* 0x000fe20000000000 */
[----:B------:R-:W-:Y:S01]  /*2f50*/  ISETP.GT.U32.AND P3, PT, R5, R72, PT ;  /* 0x000000480500720c */ /* 0x000fe20003f64070 */
[----:B------:R-:W-:Y:S01]  /*2f60*/  IMAD.HI.U32 R26, R12, R74, RZ ;  /* 0x0000004a0c1a7227 */ /* 0x000fe200078e00ff */
[----:B------:R-:W-:-:S02]  /*2f70*/  IABS R76, R93 ;  /* 0x0000005d004c7213 */ /* 0x000fc40000000000 */
[----:B------:R-:W-:Y:S01]  /*2f80*/  IABS R64, R65 ;  /* 0x0000004100407213 */ /* 0x000fe20000000000 */
[----:B------:R-:W-:Y:S02]  /*2f90*/  @!P1 IMAD.IADD R60, R60, 0x1, -R5 ;  /* 0x000000013c3c9824 */ /* 0x000fe400078e0a05 */
[----:B------:R-:W-:Y:S02]  /*2fa0*/  IMAD.MOV R26, RZ, RZ, -R26 ;  /* 0x000000ffff1a7224 */ /* 0x000fe400078e0a1a */
[----:B------:R-:W-:Y:S01]  /*2fb0*/  @!P0 IMAD.MOV R52, RZ, RZ, -R52 ;  /* 0x000000ffff348224 */ /* 0x000fe200078e0a34 */
[----:B------:R-:W-:Y:S01]  /*2fc0*/  ISETP.GE.AND P0, PT, R61, RZ, PT ;  /* 0x000000ff3d00720c */ /* 0x000fe20003f06270 */
[C---:B------:R-:W-:Y:S01]  /*2fd0*/  IMAD R74, R5.reuse, R26, R74 ;  /* 0x0000001a054a7224 */ /* 0x040fe200078e024a */
[----:B------:R-:W-:Y:S01]  /*2fe0*/  ISETP.GT.U32.AND P1, PT, R5, R60, PT ;  /* 0x0000003c0500720c */ /* 0x000fe20003f24070 */
[----:B------:R-:W-:-:S04]  /*2ff0*/  IMAD.HI.U32 R61, R12, R76, RZ ;  /* 0x0000004c0c3d7227 */ /* 0x000fc800078e00ff */
[----:B------:R-:W-:-:S04]  /*3000*/  IMAD.HI.U32 R24, R12, R64, RZ ;  /* 0x000000400c187227 */ /* 0x000fc800078e00ff */
[--C-:B------:R-:W-:Y:S02]  /*3010*/  @!P2 IMAD.IADD R58, R58, 0x1, -R5.reuse ;  /* 0x000000013a3aa824 */ /* 0x100fe400078e0a05 */
[----:B------:R-:W-:Y:S01]  /*3020*/  @!P3 IMAD.IADD R72, R72, 0x1, -R5 ;  /* 0x000000014848b824 */ /* 0x000fe200078e0a05 */
[C---:B------:R-:W-:Y:S01]  /*3030*/  ISETP.GT.U32.AND P3, PT, R5.reuse, R74, PT ;  /* 0x0000004a0500720c */ /* 0x040fe20003f64070 */
[----:B------:R-:W-:Y:S01]  /*3040*/  IMAD.MOV R61, RZ, RZ, -R61 ;  /* 0x000000ffff3d7224 */ /* 0x000fe200078e0a3d */
[C---:B------:R-:W-:Y:S01]  /*3050*/  ISETP.GT.U32.AND P2, PT, R5.reuse, R58, PT ;  /* 0x0000003a0500720c */ /* 0x040fe20003f44070 */
[----:B------:R-:W-:Y:S02]  /*3060*/  IMAD.MOV R24, RZ, RZ, -R24 ;  /* 0x000000ffff187224 */ /* 0x000fe400078e0a18 */
[C---:B------:R-:W-:Y:S02]  /*3070*/  IMAD R76, R5.reuse, R61, R76 ;  /* 0x0000003d054c7224 */ /* 0x040fe400078e024c */
[----:B------:R-:W-:-:S02]  /*3080*/  IMAD R64, R5, R24, R64 ;  /* 0x0000001805407224 */ /* 0x000fc400078e0240 */
[----:B------:R-:W-:Y:S01]  /*3090*/  VIADD R61, R3, 0x7 ;  /* 0x00000007033d7836 */ /* 0x000fe20000000000 */
[----:B------:R-:W0:Y:S01]  /*30a0*/  I2F.RP R24, R71 ;  /* 0x0000004700187306 */ /* 0x000e220000209400 */
[--C-:B------:R-:W-:Y:S01]  /*30b0*/  @!P1 IMAD.IADD R60, R60, 0x1, -R5.reuse ;  /* 0x000000013c3c9824 */ /* 0x100fe200078e0a05 */
[C---:B------:R-:W-:Y:S01]  /*30c0*/  ISETP.GT.U32.AND P1, PT, R5.reuse, R64, PT ;  /* 0x000000400500720c */ /* 0x040fe20003f24070 */
[--C-:B------:R-:W-:Y:S01]  /*30d0*/  @!P6 IMAD.IADD R66, R66, 0x1, -R5.reuse ;  /* 0x000000014242e824 */ /* 0x100fe200078e0a05 */
[----:B------:R-:W-:Y:S01]  /*30e0*/  IABS R78, R61 ;  /* 0x0000003d004e7213 */ /* 0x000fe20000000000 */
[--C-:B------:R-:W-:Y:S01]  /*30f0*/  @!P3 IMAD.IADD R74, R74, 0x1, -R5.reuse ;  /* 0x000000014a4ab824 */ /* 0x100fe200078e0a05 */
[C---:B------:R-:W-:Y:S01]  /*3100*/  ISETP.GT.U32.AND P3, PT, R5.reuse, R76, PT ;  /* 0x0000004c0500720c */ /* 0x040fe20003f64070 */
[----:B------:R-:W-:Y:S01]  /*3110*/  @!P2 IMAD.IADD R58, R58, 0x1, -R5 ;  /* 0x000000013a3aa824 */ /* 0x000fe200078e0a05 */
[----:B------:R-:W-:Y:S01]  /*3120*/  ISETP.GT.U32.AND P6, PT, R5, R66, PT ;  /* 0x000000420500720c */ /* 0x000fe20003fc4070 */
[----:B------:R-:W-:Y:S01]  /*3130*/  IMAD.HI.U32 R26, R12, R78, RZ ;  /* 0x0000004e0c1a7227 */ /* 0x000fe200078e00ff */
[----:B------:R-:W-:-:S03]  /*3140*/  ISETP.GE.AND P2, PT, R63, RZ, PT ;  /* 0x000000ff3f00720c */ /* 0x000fc60003f46270 */
[----:B------:R-:W-:Y:S02]  /*3150*/  VIADD R63, R3, 0x6 ;  /* 0x00000006033f7836 */ /* 0x000fe40000000000 */
[----:B------:R-:W-:Y:S01]  /*3160*/  IMAD.MOV R26, RZ, RZ, -R26 ;  /* 0x000000ffff1a7224 */ /* 0x000fe200078e0a1a */
[----:B0-----:R-:W0:Y:S01]  /*3170*/  MUFU.RCP R24, R24 ;  /* 0x0000001800187308 */ /* 0x001e220000001000 */
[--C-:B------:R-:W-:Y:S01]  /*3180*/  @!P1 IMAD.IADD R64, R64, 0x1, -R5.reuse ;  /* 0x0000000140409824 */ /* 0x100fe200078e0a05 */
[----:B------:R-:W-:Y:S01]  /*3190*/  IABS R80, R63 ;  /* 0x0000003f00507213 */ /* 0x000fe20000000000 */
[C---:B------:R-:W-:Y:S02]  /*31a0*/  IMAD R78, R5.reuse, R26, R78 ;  /* 0x0000001a054e7224 */ /* 0x040fe400078e024e */
[--C-:B------:R-:W-:Y:S01]  /*31b0*/  @!P6 IMAD.IADD R66, R66, 0x1, -R5.reuse ;  /* 0x000000014242e824 */ /* 0x100fe200078e0a05 */
[----:B------:R-:W-:Y:S01]  /*31c0*/  ISETP.GT.U32.AND P1, PT, R5, R64, PT ;  /* 0x000000400500720c */ /* 0x000fe20003f24070 */
[----:B------:R-:W-:Y:S01]  /*31d0*/  @!P3 IMAD.IADD R76, R76, 0x1, -R5 ;  /* 0x000000014c4cb824 */ /* 0x000fe200078e0a05 */
[----:B------:R-:W-:Y:S01]  /*31e0*/  ISETP.GE.AND P6, PT, R65, RZ, PT ;  /* 0x000000ff4100720c */ /* 0x000fe20003fc6270 */
[----:B------:R-:W-:Y:S01]  /*31f0*/  IMAD.HI.U32 R65, R12, R80, RZ ;  /* 0x000000500c417227 */ /* 0x000fe200078e00ff */
[----:B------:R-:W-:-:S03]  /*3200*/  ISETP.GT.U32.AND P3, PT, R5, R78, PT ;  /* 0x0000004e0500720c */ /* 0x000fc60003f64070 */
[----:B------:R-:W-:Y:S02]  /*3210*/  IMAD.MOV R65, RZ, RZ, -R65 ;  /* 0x000000ffff417224 */ /* 0x000fe400078e0a41 */
[----:B------:R-:W-:Y:S02]  /*3220*/  VIADD R94, R3, 0x5 ;  /* 0x00000005035e7836 */ /* 0x000fe40000000000 */
[C---:B------:R-:W-:Y:S02]  /*3230*/  IMAD R80, R5.reuse, R65, R80 ;  /* 0x0000004105507224 */ /* 0x040fe400078e0250 */
[--C-:B------:R-:W-:Y:S01]  /*3240*/  @!P1 IMAD.IADD R64, R64, 0x1, -R5.reuse ;  /* 0x0000000140409824 */ /* 0x100fe200078e0a05 */
[C---:B------:R-:W-:Y:S01]  /*3250*/  ISETP.GT.U32.AND P1, PT, R5.reuse, R70, PT ;  /* 0x000000460500720c */ /* 0x040fe20003f24070 */
[----:B0-----:R-:W-:Y:S01]  /*3260*/  VIADD R24, R24, 0xffffffe ;  /* 0x0ffffffe18187836 */ /* 0x001fe20000000000 */
[----:B------:R-:W-:Y:S01]  /*3270*/  IABS R82, R94 ;  /* 0x0000005e00527213 */ /* 0x000fe20000000000 */
[----:B------:R-:W-:Y:S01]  /*3280*/  @!P3 IMAD.IADD R78, R78, 0x1, -R5 ;  /* 0x000000014e4eb824 */ /* 0x000fe200078e0a05 */
[----:B------:R-:W-:Y:S01]  /*3290*/  ISETP.GT.U32.AND P3, PT, R5, R80, PT ;  /* 0x000000500500720c */ /* 0x000fe20003f64070 */
[----:B------:R-:W0:Y:S01]  /*32a0*/  F2I.FTZ.U32.TRUNC.NTZ R25, R24 ;  /* 0x0000001800197305 */ /* 0x000e22000021f000 */
[----:B------:R-:W-:-:S02]  /*32b0*/  VIADD R95, R3, 0x4 ;  /* 0x00000004035f7836 */ /* 0x000fc40000000000 */
[----:B------:R-:W-:Y:S02]  /*32c0*/  IMAD.MOV.U32 R79, RZ, RZ, R58 ;  /* 0x000000ffff4f7224 */ /* 0x000fe400078e003a */
[C---:B------:R-:W-:Y:S01]  /*32d0*/  VIADD R97, R3.reuse, 0x1 ;  /* 0x0000000103617836 */ /* 0x040fe20000000000 */
[----:B------:R-:W-:Y:S01]  /*32e0*/  IABS R84, R95 ;  /* 0x0000005f00547213 */ /* 0x000fe20000000000 */
[----:B------:R-:W-:Y:S02]  /*32f0*/  VIADD R96, R3, 0x2 ;  /* 0x0000000203607836 */ /* 0x000fe40000000000 */
[--C-:B------:R-:W-:Y:S01]  /*3300*/  @!P1 IMAD.IADD R70, R70, 0x1, -R5.reuse ;  /* 0x0000000146469824 */ /* 0x100fe200078e0a05 */
[----:B------:R-:W-:Y:S01]  /*3310*/  ISETP.GE.AND P1, PT, R67, RZ, PT ;  /* 0x000000ff4300720c */ /* 0x000fe20003f26270 */
[----:B------:R-:W-:Y:S01]  /*3320*/  IMAD.HI.U32 R67, R12, R82, RZ ;  /* 0x000000520c437227 */ /* 0x000fe200078e00ff */
[----:B------:R-:W-:Y:S02]  /*3330*/  IABS R90, R97 ;  /* 0x00000061005a7213 */ /* 0x000fe40000000000 */
[----:B------:R-:W-:Y:S01]  /*3340*/  IABS R88, R96 ;  /* 0x0000006000587213 */ /* 0x000fe20000000000 */
[----:B------:R-:W-:Y:S01]  /*3350*/  @!P3 IMAD.IADD R80, R80, 0x1, -R5 ;  /* 0x000000015050b824 */ /* 0x000fe200078e0a05 */
[----:B------:R-:W-:Y:S01]  /*3360*/  ISETP.GT.U32.AND P3, PT, R5, R68, PT ;  /* 0x000000440500720c */ /* 0x000fe20003f64070 */
[----:B0-----:R-:W-:-:S02]  /*3370*/  IMAD.MOV R86, RZ, RZ, -R25 ;  /* 0x000000ffff567224 */ /* 0x001fc400078e0a19 */
[----:B------:R-:W-:Y:S02]  /*3380*/  IMAD.MOV R67, RZ, RZ, -R67 ;  /* 0x000000ffff437224 */ /* 0x000fe400078e0a43 */
[----:B------:R-:W-:Y:S02]  /*3390*/  IMAD.MOV.U32 R24, RZ, RZ, RZ ;  /* 0x000000ffff187224 */ /* 0x000fe400078e00ff */
[----:B------:R-:W-:Y:S02]  /*33a0*/  IMAD R73, R86, R71, RZ ;  /* 0x0000004756497224 */ /* 0x000fe400078e02ff */
[----:B------:R-:W-:Y:S01]  /*33b0*/  @!P0 IMAD.MOV R79, RZ, RZ, -R79 ;  /* 0x000000ffff4f8224 */ /* 0x000fe200078e0a4f */
[C---:B------:R-:W-:Y:S01]  /*33c0*/  ISETP.GT.U32.AND P0, PT, R5.reuse, R70, PT ;  /* 0x000000460500720c */ /* 0x040fe20003f04070 */
[----:B------:R-:W-:Y:S02]  /*33d0*/  IMAD R82, R5, R67, R82 ;  /* 0x0000004305527224 */ /* 0x000fe400078e0252 */
[----:B------:R-:W-:-:S04]  /*33e0*/  IMAD.HI.U32 R69, R12, R84, RZ ;  /* 0x000000540c457227 */ /* 0x000fc800078e00ff */
[----:B------:R-:W-:Y:S02]  /*33f0*/  IMAD.MOV.U32 R81, RZ, RZ, R60 ;  /* 0x000000ffff517224 */ /* 0x000fe400078e003c */
[----:B------:R-:W-:-:S04]  /*3400*/  IMAD.HI.U32 R24, R25, R73, R24 ;  /* 0x0000004919187227 */ /* 0x000fc800078e0018 */
[----:B------:R-:W-:Y:S02]  /*3410*/  IMAD.MOV.U32 R83, RZ, RZ, R62 ;  /* 0x000000ffff537224 */ /* 0x000fe400078e003e */
[----:B------:R-:W-:Y:S02]  /*3420*/  VIADD R73, R3, 0x3 ;  /* 0x0000000303497836 */ /* 0x000fe40000000000 */
[----:B------:R-:W-:Y:S01]  /*3430*/  @!P3 IMAD.IADD R68, R68, 0x1, -R5 ;  /* 0x000000014444b824 */ /* 0x000fe200078e0a05 */
[C---:B------:R-:W-:Y:S01]  /*3440*/  ISETP.GT.U32.AND P3, PT, R5.reuse, R82, PT ;  /* 0x000000520500720c */ /* 0x040fe20003f64070 */
[----:B------:R-:W-:Y:S01]  /*3450*/  IMAD.MOV R69, RZ, RZ, -R69 ;  /* 0x000000ffff457224 */ /* 0x000fe200078e0a45 */
[----:B------:R-:W-:Y:S01]  /*3460*/  IABS R86, R73 ;  /* 0x0000004900567213 */ /* 0x000fe20000000000 */
[----:B------:R-:W-:Y:S01]  /*3470*/  @!P5 IMAD.MOV R81, RZ, RZ, -R81 ;  /* 0x000000ffff51d224 */ /* 0x000fe200078e0a51 */
[----:B------:R-:W-:Y:S01]  /*3480*/  ISETP.GT.U32.AND P5, PT, R5, R76, PT ;  /* 0x0000004c0500720c */ /* 0x000fe20003fa4070 */
[----:B------:R-:W-:-:S04]  /*3490*/  IMAD.HI.U32 R65, R12, R90, RZ ;  /* 0x0000005a0c417227 */ /* 0x000fc800078e00ff */
[----:B------:R-:W-:Y:S01]  /*34a0*/  @!P2 IMAD.MOV R83, RZ, RZ, -R83 ;  /* 0x000000ffff53a224 */ /* 0x000fe200078e0a53 */
[C---:B------:R-:W-:Y:S01]  /*34b0*/  ISETP.GT.U32.AND P2, PT, R5.reuse, R74, PT ;  /* 0x0000004a0500720c */ /* 0x040fe20003f44070 */
[----:B------:R-:W-:Y:S01]  /*34c0*/  IMAD R84, R5, R69, R84 ;  /* 0x0000004505547224 */ /* 0x000fe200078e0254 */
[----:B------:R-:W-:Y:S01]  /*34d0*/  IABS R69, R98 ;  /* 0x0000006200457213 */ /* 0x000fe20000000000 */
[----:B------:R-:W-:-:S04]  /*34e0*/  IMAD.HI.U32 R26, R12, R88, RZ ;  /* 0x000000580c1a7227 */ /* 0x000fc800078e00ff */
[----:B------:R-:W-:Y:S02]  /*34f0*/  IMAD.MOV.U32 R77, RZ, RZ, R56 ;  /* 0x000000ffff4d7224 */ /* 0x000fe400078e0038 */
[----:B------:R-:W-:Y:S02]  /*3500*/  IMAD.MOV.U32 R87, RZ, RZ, R66 ;  /* 0x000000ffff577224 */ /* 0x000fe400078e0042 */
[----:B------:R-:W-:Y:S02]  /*3510*/  IMAD.MOV R65, RZ, RZ, -R65 ;  /* 0x000000ffff417224 */ /* 0x000fe400078e0a41 */
[----:B------:R-:W-:Y:S02]  /*3520*/  IMAD.MOV R26, RZ, RZ, -R26 ;  /* 0x000000ffff1a7224 */ /* 0x000fe400078e0a1a */
[----:B------:R-:W-:Y:S01]  /*3530*/  @!P4 IMAD.MOV R77, RZ, RZ, -R77 ;  /* 0x000000ffff4dc224 */ /* 0x000fe200078e0a4d */
[C---:B------:R-:W-:Y:S01]  /*3540*/  ISETP.GT.U32.AND P4, PT, R5.reuse, R72, PT ;  /* 0x000000480500720c */ /* 0x040fe20003f84070 */
[----:B------:R-:W-:Y:S01]  /*3550*/  @!P1 IMAD.MOV R87, RZ, RZ, -R87 ;  /* 0x000000ffff579224 */ /* 0x000fe200078e0a57 */
[C---:B------:R-:W-:Y:S01]  /*3560*/  ISETP.GT.U32.AND P1, PT, R5.reuse, R78, PT ;  /* 0x0000004e0500720c */ /* 0x040fe20003f24070 */
[----:B------:R-:W-:Y:S01]  /*3570*/  @!P0 IMAD.IADD R70, R70, 0x1, -R5 ;  /* 0x0000000146468824 */ /* 0x000fe200078e0a05 */
[----:B------:R-:W-:Y:S01]  /*3580*/  ISETP.GT.U32.AND P0, PT, R5, R84, PT ;  /* 0x000000540500720c */ /* 0x000fe20003f04070 */
[----:B------:R-:W-:-:S04]  /*3590*/  IMAD.HI.U32 R25, R12, R86, RZ ;  /* 0x000000560c197227 */ /* 0x000fc800078e00ff */
[----:B------:R-:W-:-:S04]  /*35a0*/  IMAD.HI.U32 R12, R12, R92, RZ ;  /* 0x0000005c0c0c7227 */ /* 0x000fc800078e00ff */
[C---:B------:R-:W-:Y:S02]  /*35b0*/  IMAD R90, R5.reuse, R65, R90 ;  /* 0x00000041055a7224 */ /* 0x040fe400078e025a */
[----:B------:R-:W-:Y:S02]  /*35c0*/  IMAD R88, R5, R26, R88 ;  /* 0x0000001a05587224 */ /* 0x000fe400078e0258 */
[----:B------:R-:W-:Y:S01]  /*35d0*/  @!P3 IMAD.IADD R82, R82, 0x1, -R5 ;  /* 0x000000015252b824 */ /* 0x000fe200078e0a05 */
[----:B------:R-:W-:Y:S01]  /*35e0*/  ISETP.GE.AND P3, PT, R89, RZ, PT ;  /* 0x000000ff5900720c */ /* 0x000fe20003f66270 */
[----:B------:R-:W-:Y:S02]  /*35f0*/  IMAD.MOV R67, RZ, RZ, -R25 ;  /* 0x000000ffff437224 */ /* 0x000fe400078e0a19 */
[----:B------:R-:W-:Y:S02]  /*3600*/  IMAD.MOV R12, RZ, RZ, -R12 ;  /* 0x000000ffff0c7224 */ /* 0x000fe400078e0a0c */
[--C-:B------:R-:W-:Y:S01]  /*3610*/  @!P5 IMAD.IADD R76, R76, 0x1, -R5.reuse ;  /* 0x000000014c4cd824 */ /* 0x100fe200078e0a05 */
[C---:B------:R-:W-:Y:S01]  /*3620*/  ISETP.GT.U32.AND P5, PT, R5.reuse, R90, PT ;  /* 0x0000005a0500720c */ /* 0x040fe20003fa4070 */
[----:B------:R-:W-:Y:S01]  /*3630*/  @!P2 IMAD.IADD R74, R74, 0x1, -R5 ;  /* 0x000000014a4aa824 */ /* 0x000fe200078e0a05 */
[----:B------:R-:W-:Y:S01]  /*3640*/  ISETP.GT.U32.AND P2, PT, R5, R88, PT ;  /* 0x000000580500720c */ /* 0x000fe20003f44070 */
[----:B------:R-:W-:-:S02]  /*3650*/  IMAD.MOV.U32 R85, RZ, RZ, R64 ;  /* 0x000000ffff557224 */ /* 0x000fc400078e0040 */
[C---:B------:R-:W-:Y:S02]  /*3660*/  IMAD R86, R5.reuse, R67, R86 ;  /* 0x0000004305567224 */ /* 0x040fe400078e0256 */
[C---:B------:R-:W-:Y:S01]  /*3670*/  IMAD R92, R5.reuse, R12, R92 ;  /* 0x0000000c055c7224 */ /* 0x040fe200078e025c */
[----:B------:R-:W-:Y:S01]  /*3680*/  LOP3.LUT R12, RZ, R55, RZ, 0x33, !PT ;  /* 0x00000037ff0c7212 */ /* 0x000fe200078e33ff */
[----:B------:R-:W-:Y:S02]  /*3690*/  IMAD.MOV.U32 R25, RZ, RZ, R69 ;  /* 0x000000ffff197224 */ /* 0x000fe400078e0045 */
[----:B------:R-:W-:Y:S01]  /*36a0*/  @!P6 IMAD.MOV R85, RZ, RZ, -R85 ;  /* 0x000000ffff55e224 */ /* 0x000fe200078e0a55 */
[C---:B------:R-:W-:Y:S01]  /*36b0*/  ISETP.GT.U32.AND P6, PT, R5.reuse, R80, PT ;  /* 0x000000500500720c */ /* 0x040fe20003fc4070 */
[--C-:B------:R-:W-:Y:S01]  /*36c0*/  @!P4 IMAD.IADD R72, R72, 0x1, -R5.reuse ;  /* 0x000000014848c824 */ /* 0x100fe200078e0a05 */
[C---:B------:R-:W-:Y:S01]  /*36d0*/  ISETP.GT.U32.AND P4, PT, R5.reuse, R86, PT ;  /* 0x000000560500720c */ /* 0x040fe20003f84070 */
[--C-:B------:R-:W-:Y:S01]  /*36e0*/  @!P1 IMAD.IADD R78, R78, 0x1, -R5.reuse ;  /* 0x000000014e4e9824 */ /* 0x100fe200078e0a05 */
[----:B------:R-:W-:Y:S01]  /*36f0*/  ISETP.GT.U32.AND P1, PT, R5, R92, PT ;  /* 0x0000005c0500720c */ /* 0x000fe20003f24070 */
[----:B------:R-:W-:Y:S01]  /*3700*/  @!P0 IMAD.IADD R84, R84, 0x1, -R5 ;  /* 0x0000000154548824 */ /* 0x000fe200078e0a05 */
[----:B------:R-:W-:Y:S01]  /*3710*/  ISETP.GE.AND P0, PT, R57, RZ, PT ;  /* 0x000000ff3900720c */ /* 0x000fe20003f06270 */
[----:B------:R-:W-:-:S04]  /*3720*/  IMAD.HI.U32 R24, R24, R25, RZ ;  /* 0x0000001918187227 */ /* 0x000fc800078e00ff */
[----:B------:R-:W-:Y:S02]  /*3730*/  IMAD.MOV.U32 R89, RZ, RZ, R68 ;  /* 0x000000ffff597224 */ /* 0x000fe400078e0044 */
[----:B------:R-:W-:Y:S02]  /*3740*/  IMAD.MOV R24, RZ, RZ, -R24 ;  /* 0x000000ffff187224 */ /* 0x000fe400078e0a18 */
[----:B------:R-:W-:Y:S01]  /*3750*/  @!P3 IMAD.MOV R89, RZ, RZ, -R89 ;  /* 0x000000ffff59b224 */ /* 0x000fe200078e0a59 */
[----:B------:R-:W-:Y:S01]  /*3760*/  ISETP.GT.U32.AND P3, PT, R5, R82, PT ;  /* 0x000000520500720c */ /* 0x000fe20003f64070 */
[--C-:B------:R-:W-:Y:S01]  /*3770*/  @!P5 IMAD.IADD R90, R90, 0x1, -R5.reuse ;  /* 0x000000015a5ad824 */ /* 0x100fe200078e0a05 */
[----:B------:R-:W-:Y:S01]  /*3780*/  ISETP.GE.AND P5, PT, R93, RZ, PT ;  /* 0x000000ff5d00720c */ /* 0x000fe20003fa6270 */
[----:B------:R-:W-:Y:S01]  /*3790*/  @!P2 IMAD.IADD R88, R88, 0x1, -R5 ;  /* 0x000000015858a824 */ /* 0x000fe200078e0a05 */
[----:B------:R-:W-:Y:S01]  /*37a0*/  ISETP.GE.AND P2, PT, R91, RZ, PT ;  /* 0x000000ff5b00720c */ /* 0x000fe20003f46270 */
[----:B------:R-:W-:-:S02]  /*37b0*/  IMAD R26, R71, R24, R25 ;  /* 0x00000018471a7224 */ /* 0x000fc400078e0219 */
[----:B------:R-:W-:Y:S01]  /*37c0*/  IMAD.MOV.U32 R91, RZ, RZ, R70 ;  /* 0x000000ffff5b7224 */ /* 0x000fe200078e0046 */
[----:B------:R-:W0:Y:S01]  /*37d0*/  LDC.64 R24, c[0x0][0x218] ;  /* 0x00008600ff187b82 */ /* 0x000e220000000a00 */
[--C-:B------:R-:W-:Y:S01]  /*37e0*/  @!P6 IMAD.IADD R80, R80, 0x1, -R5.reuse ;  /* 0x000000015050e824 */ /* 0x100fe200078e0a05 */
[----:B------:R-:W-:Y:S01]  /*37f0*/  ISETP.GT.U32.AND P6, PT, R71, R26, PT ;  /* 0x0000001a4700720c */ /* 0x000fe20003fc4070 */
[--C-:B------:R-:W-:Y:S01]  /*3800*/  @!P4 IMAD.IADD R86, R86, 0x1, -R5.reuse ;  /* 0x000000015656c824 */ /* 0x100fe200078e0a05 */
[----:B------:R-:W-:Y:S01]  /*3810*/  ISETP.GE.AND P4, PT, R59, RZ, PT ;  /* 0x000000ff3b00720c */ /* 0x000fe20003f86270 */
[----:B------:R-:W-:Y:S01]  /*3820*/  @!P1 IMAD.IADD R92, R92, 0x1, -R5 ;  /* 0x000000015c5c9824 */ /* 0x000fe200078e0a05 */
[----:B------:R-:W-:Y:S01]  /*3830*/  ISETP.GE.AND P1, PT, R61, RZ, PT ;  /* 0x000000ff3d00720c */ /* 0x000fe20003f26270 */
[----:B------:R-:W-:Y:S01]  /*3840*/  @!P0 IMAD.MOV R91, RZ, RZ, -R91 ;  /* 0x000000ffff5b8224 */ /* 0x000fe200078e0a5b */
[----:B------:R-:W-:Y:S01]  /*3850*/  ISETP.GT.U32.AND P0, PT, R5, R84, PT ;  /* 0x000000540500720c */ /* 0x000fe20003f04070 */
[----:B------:R-:W-:Y:S01]  /*3860*/  @!P3 IMAD.IADD R82, R82, 0x1, -R5 ;  /* 0x000000015252b824 */ /* 0x000fe200078e0a05 */
[----:B------:R-:W-:Y:S01]  /*3870*/  ISETP.GE.AND P3, PT, R63, RZ, PT ;  /* 0x000000ff3f00720c */ /* 0x000fe20003f66270 */
[----:B------:R-:W-:Y:S01]  /*3880*/  @!P5 IMAD.MOV R76, RZ, RZ, -R76 ;  /* 0x000000ffff4cd224 */ /* 0x000fe200078e0a4c */
[----:B------:R-:W-:Y:S01]  /*3890*/  ISETP.GT.U32.AND P5, PT, R5, R90, PT ;  /* 0x0000005a0500720c */ /* 0x000fe20003fa4070 */
[----:B------:R-:W-:-:S02]  /*38a0*/  IMAD.MOV.U32 R93, RZ, RZ, R72 ;  /* 0x000000ffff5d7224 */ /* 0x000fc400078e0048 */
[----:B------:R-:W-:Y:S02]  /*38b0*/  @!P6 IMAD.IADD R26, R26, 0x1, -R71 ;  /* 0x000000011a1ae824 */ /* 0x000fe400078e0a47 */
[----:B------:R-:W-:Y:S01]  /*38c0*/  @!P4 IMAD.MOV R93, RZ, RZ, -R93 ;  /* 0x000000ffff5dc224 */ /* 0x000fe200078e0a5d */
[C---:B------:R-:W-:Y:S01]  /*38d0*/  ISETP.GT.U32.AND P4, PT, R5.reuse, R86, PT ;  /* 0x000000560500720c */ /* 0x040fe20003f84070 */
[----:B------:R-:W-:Y:S01]  /*38e0*/  @!P2 IMAD.MOV R74, RZ, RZ, -R74 ;  /* 0x000000ffff4aa224 */ /* 0x000fe200078e0a4a */
[C---:B------:R-:W-:Y:S01]  /*38f0*/  ISETP.GT.U32.AND P2, PT, R5.reuse, R88, PT ;  /* 0x000000580500720c */ /* 0x040fe20003f44070 */
[----:B------:R-:W-:Y:S01]  /*3900*/  @!P1 IMAD.MOV R78, RZ, RZ, -R78 ;  /* 0x000000ffff4e9224 */ /* 0x000fe200078e0a4e */
[----:B------:R-:W-:Y:S01]  /*3910*/  ISETP.GT.U32.AND P1, PT, R5, R92, PT ;  /* 0x0000005c0500720c */ /* 0x000fe20003f24070 */
[--C-:B------:R-:W-:Y:S01]  /*3920*/  @!P0 IMAD.IADD R84, R84, 0x1, -R5.reuse ;  /* 0x0000000154548824 */ /* 0x100fe200078e0a05 */
[----:B------:R-:W-:Y:S01]  /*3930*/  ISETP.GE.AND P0, PT, R94, RZ, PT ;  /* 0x000000ff5e00720c */ /* 0x000fe20003f06270 */
[----:B------:R-:W-:Y:S01]  /*3940*/  @!P3 IMAD.MOV R80, RZ, RZ, -R80 ;  /* 0x000000ffff50b224 */ /* 0x000fe200078e0a50 */
[----:B------:R-:W-:Y:S01]  /*3950*/  ISETP.GT.U32.AND P6, PT, R71, R26, PT ;  /* 0x0000001a4700720c */ /* 0x000fe20003fc4070 */
[--C-:B------:R-:W-:Y:S01]  /*3960*/  @!P5 IMAD.IADD R90, R90, 0x1, -R5.reuse ;  /* 0x000000015a5ad824 */ /* 0x100fe200078e0a05 */
[----:B------:R-:W-:Y:S01]  /*3970*/  ISETP.NE.AND P3, PT, R55, RZ, PT ;  /* 0x000000ff3700720c */ /* 0x000fe20003f65270 */
[----:B------:R-:W-:Y:S01]  /*3980*/  IMAD.SHL.U32 R106, R133, 0x10, RZ ;  /* 0x00000010856a7824 */ /* 0x000fe200078e00ff */
[----:B------:R-:W-:Y:S01]  /*3990*/  ISETP.GE.AND P5, PT, R96, RZ, PT ;  /* 0x000000ff6000720c */ /* 0x000fe20003fa6270 */
[--C-:B------:R-:W-:Y:S01]  /*39a0*/  @!P4 IMAD.IADD R86, R86, 0x1, -R5.reuse ;  /* 0x000000015656c824 */ /* 0x100fe200078e0a05 */
[----:B------:R-:W-:Y:S01]  /*39b0*/  SEL R10, R12, R10, !P3 ;  /* 0x0000000a0c0a7207 */ /* 0x000fe20005800000 */
[--C-:B------:R-:W-:Y:S01]  /*39c0*/  @!P2 IMAD.IADD R88, R88, 0x1, -R5.reuse ;  /* 0x000000015858a824 */ /* 0x100fe200078e0a05 */
[----:B------:R-:W-:Y:S01]  /*39d0*/  SEL R16, R12, R16, !P3 ;  /* 0x000000100c107207 */ /* 0x000fe20005800000 */
[----:B------:R-:W-:Y:S01]  /*39e0*/  @!P1 IMAD.IADD R92, R92, 0x1, -R5 ;  /* 0x000000015c5c9824 */ /* 0x000fe200078e0a05 */
[----:B------:R-:W-:Y:S01]  /*39f0*/  ISETP.GE.AND P4, PT, R95, RZ, PT ;  /* 0x000000ff5f00720c */ /* 0x000fe20003f86270 */
[----:B------:R-:W-:Y:S01]  /*3a00*/  @!P0 IMAD.MOV R82, RZ, RZ, -R82 ;  /* 0x000000ffff528224 */ /* 0x000fe200078e0a52 */
[----:B------:R-:W-:Y:S01]  /*3a10*/  ISETP.GE.AND P2, PT, R73, RZ, PT ;  /* 0x000000ff4900720c */ /* 0x000fe20003f46270 */
[----:B------:R-:W-:Y:S01]  /*3a20*/  IMAD R105, R10, UR4, RZ ;  /* 0x000000040a697c24 */ /* 0x000fe2000f8e02ff */
[----:B------:R-:W-:Y:S01]  /*3a30*/  ISETP.GE.AND P1, PT, R97, RZ, PT ;  /* 0x000000ff6100720c */ /* 0x000fe20003f26270 */
[----:B------:R-:W-:Y:S01]  /*3a40*/  @!P6 IMAD.IADD R26, R26, 0x1, -R71 ;  /* 0x000000011a1ae824 */ /* 0x000fe200078e0a47 */
[----:B------:R-:W-:Y:S01]  /*3a50*/  ISETP.GE.AND P0, PT, R3, RZ, PT ;  /* 0x000000ff0300720c */ /* 0x000fe20003f06270 */
[----:B------:R-:W-:Y:S01]  /*3a60*/  @!P5 IMAD.MOV R88, RZ, RZ, -R88 ;  /* 0x000000ffff58d224 */ /* 0x000fe200078e0a58 */
[----:B------:R-:W-:Y:S01]  /*3a70*/  SEL R9, R12, R9, !P3 ;  /* 0x000000090c097207 */ /* 0x000fe20005800000 */
[----:B------:R-:W-:Y:S01]  /*3a80*/  IMAD R208, R208, UR29, RZ ;  /* 0x0000001dd0d07c24 */ /* 0x000fe2000f8e02ff */
[----:B------:R-:W-:Y:S01]  /*3a90*/  SEL R72, R12, R47, !P3 ;  /* 0x0000002f0c487207 */ /* 0x000fe20005800000 */
[----:B------:R-:W-:Y:S01]  /*3aa0*/  IMAD R207, R207, UR29, RZ ;  /* 0x0000001dcfcf7c24 */ /* 0x000fe2000f8e02ff */
[----:B------:R-:W-:Y:S01]  /*3ab0*/  ISETP.GE.AND P6, PT, R98, RZ, PT ;  /* 0x000000ff6200720c */ /* 0x000fe20003fc6270 */
[----:B------:R-:W-:Y:S01]  /*3ac0*/  IMAD R9, R9, UR4, RZ ;  /* 0x0000000409097c24 */ /* 0x000fe2000f8e02ff */
[----:B------:R-:W-:Y:S01]  /*3ad0*/  SEL R47, R12, R81, !P3 ;  /* 0x000000510c2f7207 */ /* 0x000fe20005800000 */
[----:B------:R-:W-:Y:S01]  /*3ae0*/  IMAD R81, R16, UR4, RZ ;  /* 0x0000000410517c24 */ /* 0x000fe2000f8e02ff */
[----:B------:R-:W-:Y:S01]  /*3af0*/  SHF.R.S32.HI R16, RZ, 0x1f, R105 ;  /* 0x0000001fff107819 */ /* 0x000fe20000011469 */
[----:B------:R-:W-:Y:S01]  /*3b00*/  @!P4 IMAD.MOV R84, RZ, RZ, -R84 ;  /* 0x000000ffff54c224 */ /* 0x000fe200078e0a54 */
[C---:B------:R-:W-:Y:S01]  /*3b10*/  SEL R6, R12.reuse, R6, !P3 ;  /* 0x000000060c067207 */ /* 0x040fe20005800000 */
[----:B------:R-:W-:Y:S01]  /*3b20*/  @!P2 IMAD.MOV R86, RZ, RZ, -R86 ;  /* 0x000000ffff56a224 */ /* 0x000fe200078e0a56 */
[C---:B------:R-:W-:Y:S01]  /*3b30*/  SEL R20, R12.reuse, R20, !P3 ;  /* 0x000000140c147207 */ /* 0x040fe20005800000 */
[----:B------:R-:W-:Y:S01]  /*3b40*/  @!P1 IMAD.MOV R90, RZ, RZ, -R90 ;  /* 0x000000ffff5a9224 */ /* 0x000fe200078e0a5a */
[----:B0-----:R-:W-:Y:S01]  /*3b50*/  IADD3 R105, P5, R105, R24, RZ ;  /* 0x0000001869697210 */ /* 0x001fe20007fbe0ff */
[----:B------:R-:W-:Y:S01]  /*3b60*/  @!P0 IMAD.MOV R92, RZ, RZ, -R92 ;  /* 0x000000ffff5c8224 */ /* 0x000fe200078e0a5c */
[C---:B------:R-:W-:Y:S01]  /*3b70*/  SEL R7, R12.reuse, R7, !P3 ;  /* 0x000000070c077207 */ /* 0x040fe20005800000 */
[----:B------:R-:W-:Y:S01]  /*3b80*/  @!P6 IMAD.MOV R26, RZ, RZ, -R26 ;  /* 0x000000ffff1ae224 */ /* 0x000fe200078e0a1a */
[----:B------:R-:W-:Y:S01]  /*3b90*/  SEL R55, R12, R28, !P3 ;  /* 0x0000001c0c377207 */ /* 0x000fe20005800000 */
[----:B------:R-:W-:Y:S01]  /*3ba0*/  IMAD.X R16, R16, 0x1, R25, P5 ;  /* 0x0000000110107824 */ /* 0x000fe200028e0619 */
[C---:B------:R-:W-:Y:S01]  /*3bb0*/  SEL R71, R12.reuse, R45, !P3 ;  /* 0x0000002d0c477207 */ /* 0x040fe20005800000 */
[----:B------:R-:W-:Y:S01]  /*3bc0*/  IMAD R7, R7, UR4, RZ ;  /* 0x0000000407077c24 */ /* 0x000fe2000f8e02ff */
[----:B------:R-:W-:Y:S01]  /*3bd0*/  SEL R67, R12, R40, !P3 ;  /* 0x000000280c437207 */ /* 0x000fe20005800000 */
[----:B------:R-:W-:Y:S01]  /*3be0*/  IMAD R187, R72, UR4, RZ ;  /* 0x0000000448bb7c24 */ /* 0x000fe2000f8e02ff */
[C---:B------:R-:W-:Y:S01]  /*3bf0*/  SEL R28, R12.reuse, R51, !P3 ;  /* 0x000000330c1c7207 */ /* 0x040fe20005800000 */
[----:B------:R-:W-:Y:S01]  /*3c00*/  IMAD R95, R55, UR4, RZ ;  /* 0x00000004375f7c24 */ /* 0x000fe2000f8e02ff */
[C---:B------:R-:W-:Y:S01]  /*3c10*/  SEL R45, R12.reuse, R75, !P3 ;  /* 0x0000004b0c2d7207 */ /* 0x040fe20005800000 */
[----:B------:R-:W-:Y:S01]  /*3c20*/  IMAD R121, R67, UR4, RZ ;  /* 0x0000000443797c24 */ /* 0x000fe2000f8e02ff */
[----:B------:R-:W-:Y:S01]  /*3c30*/  SEL R51, R12, R77, !P3 ;  /* 0x0000004d0c337207 */ /* 0x000fe20005800000 */
        /* <DEDUP_REMOVED lines=9> */
[----:B------:R-:W-:Y:S01]  /*3cd0*/  SHF.R.S32.HI R20, RZ, 0x1f, R9 ;  /* 0x0000001fff147819 */ /* 0x000fe20000011409 */
[----:B------:R-:W-:Y:S01]  /*3ce0*/  IMAD R183, R71, UR4, RZ ;  /* 0x0000000447b77c24 */ /* 0x000fe2000f8e02ff */
[----:B------:R-:W-:Y:S01]  /*3cf0*/  IADD3 R6, P5, R9, R24, RZ ;  /* 0x0000001809067210 */ /* 0x000fe20007fbe0ff */
[----:B------:R-:W-:Y:S01]  /*3d00*/  IMAD R97, R56, UR4, RZ ;  /* 0x0000000438617c24 */ /* 0x000fe2000f8e02ff */
[----:B------:R-:W-:Y:S01]  /*3d10*/  SEL R8, R12, R8, !P3 ;  /* 0x000000080c087207 */ /* 0x000fe20005800000 */
[----:B------:R-:W-:Y:S01]  /*3d20*/  IMAD R197, R28, UR4, RZ ;  /* 0x000000041cc57c24 */ /* 0x000fe2000f8e02ff */
[----:B------:R-:W-:Y:S01]  /*3d30*/  SEL R73, R12, R49, !P3 ;  /* 0x000000310c497207 */ /* 0x000fe20005800000 */
[----:B------:R-:W-:Y:S01]  /*3d40*/  IMAD.X R20, R20, 0x1, R25, P5 ;  /* 0x0000000114147824 */ /* 0x000fe200028e0619 */
[----:B------:R-:W-:Y:S01]  /*3d50*/  SEL R13, R12, R13, !P3 ;  /* 0x0000000d0c0d7207 */ /* 0x000fe20005800000 */
[----:B------:R-:W-:Y:S01]  /*3d60*/  IMAD R75, R8, UR4, RZ ;  /* 0x00000004084b7c24 */ /* 0x000fe2000f8e02ff */
        /* <DEDUP_REMOVED lines=8> */
[C---:B------:R-:W-:Y:S01]  /*3df0*/  SEL R57, R12.reuse, R30, !P3 ;  /* 0x0000001e0c397207 */ /* 0x040fe20005800000 */
[----:B------:R-:W-:Y:S01]  /*3e00*/  IMAD R13, R13, UR4, RZ ;  /* 0x000000040d0d7c24 */ /* 0x000fe2000f8e02ff */
        /* <DEDUP_REMOVED lines=44> */
[----:B------:R-:W-:-:S02]  /*40d0*/  SEL R46, R12, R46, !P3 ;  /* 0x0000002e0c2e7207 */ /* 0x000fc40005800000 */
[----:B------:R-:W-:Y:S01]  /*40e0*/  SEL R48, R12, R48, !P3 ;  /* 0x000000300c307207 */ /* 0x000fe20005800000 */
[----:B------:R-:W-:Y:S01]  /*40f0*/  IMAD R185, R44, UR4, RZ ;  /* 0x000000042cb97c24 */ /* 0x000fe2000f8e02ff */
        /* <DEDUP_REMOVED lines=21> */
[C---:B------:R-:W-:Y:S02]  /*4250*/  SEL R33, R12.reuse, R84, !P3 ;  /* 0x000000540c217207 */ /* 0x040fe40005800000 */
[C---:B------:R-:W-:Y:S02]  /*4260*/  SEL R35, R12.reuse, R86, !P3 ;  /* 0x000000560c237207 */ /* 0x040fe40005800000 */
[C---:B------:R-:W-:Y:S02]  /*4270*/  SEL R38, R12.reuse, R88, !P3 ;  /* 0x000000580c267207 */ /* 0x040fe40005800000 */
[C---:B------:R-:W-:Y:S02]  /*4280*/  SEL R32, R12.reuse, R90, !P3 ;  /* 0x0000005a0c207207 */ /* 0x040fe40005800000 */
[----:B------:R-:W-:Y:S02]  /*4290*/  SEL R39, R12, R92, !P3 ;  /* 0x0000005c0c277207 */ /* 0x000fe40005800000 */
[----:B------:R-:W-:Y:S01]  /*42a0*/  SHF.R.S32.HI R56, RZ, 0x1f, R77 ;  /* 0x0000001fff387819 */ /* 0x000fe2000001144d */
[----:B------:R-:W-:Y:S01]  /*42b0*/  IMAD R203, R32, UR4, RZ ;  /* 0x0000000420cb7c24 */ /* 0x000fe2000f8e02ff */
[-C--:B------:R-:W-:Y:S01]  /*42c0*/  IADD3 R10, P5, R77, R24.reuse, RZ ;  /* 0x000000184d0a7210 */ /* 0x080fe20007fbe0ff */
[----:B------:R-:W-:Y:S01]  /*42d0*/  IMAD R39, R39, UR4, RZ ;  /* 0x0000000427277c24 */ /* 0x000fe2000f8e02ff */
[----:B------:R-:W-:-:S02]  /*42e0*/  IADD3 R12, P1, R45, R24, RZ ;  /* 0x000000182d0c7210 */ /* 0x000fc40007f3e0ff */
[----:B------:R-:W-:Y:S01]  /*42f0*/  SHF.R.S32.HI R22, RZ, 0x1f, R75 ;  /* 0x0000001fff167819 */ /* 0x000fe2000001144b */
[----:B------:R-:W-:Y:S01]  /*4300*/  IMAD.X R56, R56, 0x1, R25, P5 ;  /* 0x0000000138387824 */ /* 0x000fe200028e0619 */
[----:B------:R-:W-:Y:S02]  /*4310*/  R2UR UR58, R12 ;  /* 0x000000000c3a72ca */ /* 0x000fe400000e0000 */
[-C--:B------:R-:W-:Y:S02]  /*4320*/  IADD3 R8, P6, R75, R24.reuse, RZ ;  /* 0x000000184b087210 */ /* 0x080fe40007fde0ff */
[-C--:B------:R-:W-:Y:S02]  /*4330*/  IADD3 R12, P2, R49, R24.reuse, RZ ;  /* 0x00000018310c7210 */ /* 0x080fe40007f5e0ff */
[----:B------:R-:W-:Y:S01]  /*4340*/  SHF.R.S32.HI R60, RZ, 0x1f, R13 ;  /* 0x0000001fff3c7819 */ /* 0x000fe2000001140d */
[----:B------:R-:W-:Y:S01]  /*4350*/  IMAD.X R22, R22, 0x1, R25, P6 ;  /* 0x0000000116167824 */ /* 0x000fe200030e0619 */
[----:B------:R-:W-:-:S02]  /*4360*/  IADD3 R14, P5, R13, R24, RZ ;  /* 0x000000180d0e7210 */ /* 0x000fc40007fbe0ff */
[----:B------:R-:W-:Y:S02]  /*4370*/  R2UR UR54, R12 ;  /* 0x000000000c3672ca */ /* 0x000fe400000e0000 */
[----:B------:R-:W-:Y:S01]  /*4380*/  SHF.R.S32.HI R58, RZ, 0x1f, R11 ;  /* 0x0000001fff3a7819 */ /* 0x000fe2000001140b */
[----:B------:R-:W-:Y:S01]  /*4390*/  IMAD.X R60, R60, 0x1, R25, P5 ;  /* 0x000000013c3c7824 */ /* 0x000fe200028e0619 */
[-C--:B------:R-:W-:Y:S02]  /*43a0*/  IADD3 R12, P6, R11, R24.reuse, RZ ;  /* 0x000000180b0c7210 */ /* 0x080fe40007fde0ff */
[----:B------:R-:W-:Y:S02]  /*43b0*/  SHF.R.S32.HI R64, RZ, 0x1f, R79 ;  /* 0x0000001fff407819 */ /* 0x000fe4000001144f */
[----:B------:R-:W-:Y:S01]  /*43c0*/  IADD3 R9, P5, R79, R24, RZ ;  /* 0x000000184f097210 */ /* 0x000fe20007fbe0ff */
[----:B------:R-:W-:Y:S01]  /*43d0*/  IMAD.X R58, R58, 0x1, R25, P6 ;  /* 0x000000013a3a7824 */ /* 0x000fe200030e0619 */
[----:B------:R-:W-:-:S02]  /*43e0*/  SHF.R.S32.HI R62, RZ, 0x1f, R15 ;  /* 0x0000001fff3e7819 */ /* 0x000fc4000001140f */
[-C--:B------:R-:W-:Y:S01]  /*43f0*/  IADD3 R7, P6, R15, R24.reuse, RZ ;  /* 0x000000180f077210 */ /* 0x080fe20007fde0ff */
[----:B------:R-:W-:Y:S01]  /*4400*/  IMAD.X R64, R64, 0x1, R25, P5 ;  /* 0x0000000140407824 */ /* 0x000fe200028e0619 */
[----:B------:R-:W-:Y:S02]  /*4410*/  SHF.R.S32.HI R68, RZ, 0x1f, R81 ;  /* 0x0000001fff447819 */ /* 0x000fe40000011451 */
[-C--:B------:R-:W-:Y:S01]  /*4420*/  IADD3 R13, P5, R81, R24.reuse, RZ ;  /* 0x00000018510d7210 */ /* 0x080fe20007fbe0ff */
[----:B------:R-:W-:Y:S01]  /*4430*/  IMAD.X R62, R62, 0x1, R25, P6 ;  /* 0x000000013e3e7824 */ /* 0x000fe200030e0619 */
[----:B------:R-:W-:Y:S02]  /*4440*/  SHF.R.S32.HI R66, RZ, 0x1f, R17 ;  /* 0x0000001fff427819 */ /* 0x000fe40000011411 */
[----:B------:R-:W-:Y:S01]  /*4450*/  IADD3 R11, P6, R17, R24, RZ ;  /* 0x00000018110b7210 */ /* 0x000fe20007fde0ff */
[----:B------:R-:W-:Y:S01]  /*4460*/  IMAD.X R68, R68, 0x1, R25, P5 ;  /* 0x0000000144447824 */ /* 0x000fe200028e0619 */
[----:B------:R-:W-:-:S02]  /*4470*/  SHF.R.S32.HI R72, RZ, 0x1f, R87 ;  /* 0x0000001fff487819 */ /* 0x000fc40000011457 */
[-C--:B------:R-:W-:Y:S01]  /*4480*/  IADD3 R17, P5, R87, R24.reuse, RZ ;  /* 0x0000001857117210 */ /* 0x080fe20007fbe0ff */
[----:B------:R-:W-:Y:S01]  /*4490*/  IMAD.X R66, R66, 0x1, R25, P6 ;  /* 0x0000000142427824 */ /* 0x000fe200030e0619 */
[----:B------:R-:W-:Y:S02]  /*44a0*/  SHF.R.S32.HI R76, RZ, 0x1f, R21 ;  /* 0x0000001fff4c7819 */ /* 0x000fe40000011415 */
[----:B------:R-:W-:Y:S01]  /*44b0*/  SHF.R.S32.HI R80, RZ, 0x1f, R91 ;  /* 0x0000001fff507819 */ /* 0x000fe2000001145b */
[----:B------:R-:W-:Y:S01]  /*44c0*/  IMAD.X R72, R72, 0x1, R25, P5 ;  /* 0x0000000148487824 */ /* 0x000fe200028e0619 */
[-C--:B------:R-:W-:Y:S02]  /*44d0*/  IADD3 R21, P5, R21, R24.reuse, RZ ;  /* 0x0000001815157210 */ /* 0x080fe40007fbe0ff */
[-C--:B------:R-:W-:Y:S02]  /*44e0*/  IADD3 R74, P0, R51, R24.reuse, RZ ;  /* 0x00000018334a7210 */ /* 0x080fe40007f1e0ff */
[----:B------:R-:W-:Y:S01]  /*44f0*/  SHF.R.S32.HI R70, RZ, 0x1f, R83 ;  /* 0x0000001fff467819 */ /* 0x000fe20000011453 */
[----:B------:R-:W-:Y:S01]  /*4500*/  IMAD.X R76, R76, 0x1, R25, P5 ;  /* 0x000000014c4c7824 */ /* 0x000fe200028e0619 */
[----:B------:R-:W-:-:S02]  /*4510*/  IADD3 R57, P5, R91, R24, RZ ;  /* 0x000000185b397210 */ /* 0x000fc40007fbe0ff */
[-C--:B------:R-:W-:Y:S01]  /*4520*/  IADD3 R15, P6, R83, R24.reuse, RZ ;  /* 0x00000018530f7210 */ /* 0x080fe20007fde0ff */
[----:B------:R-:W-:Y:S01]  /*4530*/  IMAD R83, R40, UR4, RZ ;  /* 0x0000000428537c24 */ /* 0x000fe2000f8e02ff */
[----:B------:R-:W-:Y:S01]  /*4540*/  R2UR UR57, R74 ;  /* 0x000000004a3972ca */ /* 0x000fe200000e0000 */
[----:B------:R-:W-:Y:S01]  /*4550*/  IMAD.X R80, R80, 0x1, R25, P5 ;  /* 0x0000000150507824 */ /* 0x000fe200028e0619 */
        /* <DEDUP_REMOVED lines=21> */
[----:B------:R-:W-:Y:S01]  /*46b0*/  SHF.R.S32.HI R86, RZ, 0x1f, R97 ;  /* 0x0000001fff567819 */ /* 0x000fe20000011461 */
[----:B------:R-:W-:Y:S01]  /*46c0*/  IMAD R109, R43, UR4, RZ ;  /* 0x000000042b6d7c24 */ /* 0x000fe2000f8e02ff */
[----:B------:R-:W-:Y:S01]  /*46d0*/  IADD3 R63, P6, R97, R24, RZ ;  /* 0x00000018613f7210 */ /* 0x000fe20007fde0ff */
[----:B------:R-:W-:Y:S01]  /*46e0*/  IMAD.X R93, R46, 0x1, R25, P5 ;  /* 0x000000012e5d7824 */ /* 0x000fe200028e0619 */
[----:B------:R-:W-:-:S02]  /*46f0*/  SHF.R.S32.HI R48, RZ, 0x1f, R113 ;  /* 0x0000001fff307819 */ /* 0x000fc40000011471 */
[-C--:B------:R-:W-:Y:S01]  /*4700*/  IADD3 R77, P5, R113, R24.reuse, RZ ;  /* 0x00000018714d7210 */ /* 0x080fe20007fbe0ff */
[----:B------:R-:W-:Y:S01]  /*4710*/  IMAD.X R86, R86, 0x1, R25, P6 ;  /* 0x0000000156567824 */ /* 0x000fe200030e0619 */
[----:B------:R-:W-:Y:S01]  /*4720*/  SHF.R.S32.HI R90, RZ, 0x1f, R101 ;  /* 0x0000001fff5a7819 */ /* 0x000fe20000011465 */
[----:B------:R-:W-:Y:S01]  /*4730*/  IMAD.U32 R113, RZ, RZ, UR23 ;  /* 0x00000017ff717e24 */ /* 0x000fe2000f8e00ff */
[-C--:B------:R-:W-:Y:S01]  /*4740*/  IADD3 R67, P6, R101, R24.reuse, RZ ;  /* 0x0000001865437210 */ /* 0x080fe20007fde0ff */
[----:B------:R-:W-:Y:S01]  /*4750*/  IMAD.X R95, R48, 0x1, R25, P5 ;  /* 0x00000001305f7824 */ /* 0x000fe200028e0619 */
[----:B------:R-:W-:Y:S02]  /*4760*/  SHF.R.S32.HI R50, RZ, 0x1f, R117 ;  /* 0x0000001fff327819 */ /* 0x000fe40000011475 */
[-C--:B------:R-:W-:Y:S01]  /*4770*/  IADD3 R81, P5, R117, R24.reuse, RZ ;  /* 0x0000001875517210 */ /* 0x080fe20007fbe0ff */
[----:B------:R-:W-:Y:S01]  /*4780*/  IMAD.X R90, R90, 0x1, R25, P6 ;  /* 0x000000015a5a7824 */ /* 0x000fe200030e0619 */
[----:B------:R-:W-:-:S02]  /*4790*/  IADD3 R52, P3, R47, R24, RZ ;  /* 0x000000182f347210 */ /* 0x000fc40007f7e0ff */
[----:B------:R-:W-:Y:S01]  /*47a0*/  SHF.R.S32.HI R92, RZ, 0x1f, R107 ;  /* 0x0000001fff5c7819 */ /* 0x000fe2000001146b */
[----:B------:R-:W-:Y:S01]  /*47b0*/  IMAD.X R97, R50, 0x1, R25, P5 ;  /* 0x0000000132617824 */ /* 0x000fe200028e0619 */
[-C--:B------:R-:W-:Y:S01]  /*47c0*/  IADD3 R71, P6, R107, R24.reuse, RZ ;  /* 0x000000186b477210 */ /* 0x080fe20007fde0ff */
[----:B------:R-:W-:Y:S01]  /*47d0*/  IMAD R107, R42, UR4, RZ ;  /* 0x000000042a6b7c24 */ /* 0x000fe2000f8e02ff */
[----:B------:R-:W-:Y:S02]  /*47e0*/  R2UR UR55, R52 ;  /* 0x00000000343772ca */ /* 0x000fe400000e0000 */
[----:B------:R-:W-:Y:S01]  /*47f0*/  SHF.R.S32.HI R52, RZ, 0x1f, R121 ;  /* 0x0000001fff347819 */ /* 0x000fe20000011479 */
[----:B------:R-:W-:Y:S01]  /*4800*/  IMAD.X R92, R92, 0x1, R25, P6 ;  /* 0x000000015c5c7824 */ /* 0x000fe200030e0619 */
[----:B------:R-:W-:Y:S02]  /*4810*/  IADD3 R85, P5, R121, R24, RZ ;  /* 0x0000001879557210 */ /* 0x000fe40007fbe0ff */
[----:B------:R-:W-:-:S02]  /*4820*/  SHF.R.S32.HI R94, RZ, 0x1f, R111 ;  /* 0x0000001fff5e7819 */ /* 0x000fc4000001146f */
[-C--:B------:R-:W-:Y:S01]  /*4830*/  IADD3 R75, P6, R111, R24.reuse, RZ ;  /* 0x000000186f4b7210 */ /* 0x080fe20007fde0ff */
[----:B------:R-:W-:Y:S01]  /*4840*/  IMAD.X R99, R52, 0x1, R25, P5 ;  /* 0x0000000134637824 */ /* 0x000fe200028e0619 */
[----:B------:R-:W-:Y:S01]  /*4850*/  SHF.R.S32.HI R44, RZ, 0x1f, R125 ;  /* 0x0000001fff2c7819 */ /* 0x000fe2000001147d */
[----:B------:R-:W-:Y:S01]  /*4860*/  IMAD R111, R132, UR20, RZ ;  /* 0x00000014846f7c24 */ /* 0x000fe2000f8e02ff */
        /* <DEDUP_REMOVED lines=38> */
[----:B------:R-:W-:Y:S01]  /*4ad0*/  ISETP.NE.AND P4, PT, R54, RZ, PT ;  /* 0x000000ff3600720c */ /* 0x000fe20003f85270 */
[----:B------:R-:W-:Y:S01]  /*4ae0*/  IMAD R111, R229, UR29, RZ ;  /* 0x0000001de56f7c24 */ /* 0x000fe2000f8e02ff */
[----:B------:R-:W-:Y:S01]  /*4af0*/  SHF.R.S32.HI R194, RZ, 0x1f, R195 ;  /* 0x0000001fffc27819 */ /* 0x000fe200000114c3 */
[----:B------:R-:W-:Y:S01]  /*4b00*/  IMAD.X R184, R184, 0x1, R25, P6 ;  /* 0x00000001b8b87824 */ /* 0x000fe200030e0619 */
[-C--:B------:R-:W-:Y:S01]  /*4b10*/  IADD3 R195, P5, R195, R24.reuse, RZ ;  /* 0x00000018c3c37210 */ /* 0x080fe20007fbe0ff */
[----:B------:R-:W-:Y:S01]  /*4b20*/  IMAD R111, R232, UR29, RZ ;  /* 0x0000001de86f7c24 */ /* 0x000fe2000f8e02ff */
[----:B------:R-:W-:Y:S01]  /*4b30*/  SHF.R.S32.HI R188, RZ, 0x1f, R189 ;  /* 0x0000001fffbc7819 */ /* 0x000fe200000114bd */
[----:B------:R-:W-:Y:S01]  /*4b40*/  IMAD R111, R236, UR29, RZ ;  /* 0x0000001dec6f7c24 */ /* 0x000fe2000f8e02ff */
[-C--:B------:R-:W-:Y:S01]  /*4b50*/  IADD3 R189, P6, R189, R24.reuse, RZ ;  /* 0x00000018bdbd7210 */ /* 0x080fe20007fde0ff */
[----:B------:R-:W-:Y:S01]  /*4b60*/  IMAD.X R194, R194, 0x1, R25, P5 ;  /* 0x00000001c2c27824 */ /* 0x000fe200028e0619 */
[----:B------:R-:W-:Y:S01]  /*4b70*/  SHF.R.S32.HI R196, RZ, 0x1f, R197 ;  /* 0x0000001fffc47819 */ /* 0x000fe200000114c5 */
[----:B------:R-:W-:Y:S01]  /*4b80*/  IMAD R111, R239, UR29, RZ ;  /* 0x0000001def6f7c24 */ /* 0x000fe2000f8e02ff */
[-C--:B------:R-:W-:Y:S01]  /*4b90*/  IADD3 R197, P5, R197, R24.reuse, RZ ;  /* 0x00000018c5c57210 */ /* 0x080fe20007fbe0ff */
[--C-:B------:R-:W-:Y:S01]  /*4ba0*/  IMAD.X R188, R188, 0x1, R25.reuse, P6 ;  /* 0x00000001bcbc7824 */ /* 0x100fe200030e0619 */
[----:B------:R-:W-:Y:S01]  /*4bb0*/  IADD3 R44, P6, R55, R24, RZ ;  /* 0x00000018372c7210 */ /* 0x000fe20007fde0ff */
[----:B------:R-:W-:Y:S01]  /*4bc0*/  IMAD R111, R241, UR29, RZ ;  /* 0x0000001df16f7c24 */ /* 0x000fe2000f8e02ff */
[----:B------:R-:W-:Y:S01]  /*4bd0*/  @!P4 LOP3.LUT R26, RZ, R54, RZ, 0x33, !PT ;  /* 0x00000036ff1ac212 */ /* 0x000fe200078e33ff */
[----:B------:R-:W-:Y:S01]  /*4be0*/  IMAD.X R196, R196, 0x1, R25, P5 ;  /* 0x00000001c4c47824 */ /* 0x000fe200028e0619 */
[----:B------:R-:W-:Y:S01]  /*4bf0*/  R2UR UR53, R44 ;  /* 0x000000002c3572ca */ /* 0x000fe200000e0000 */
[----:B------:R-:W-:Y:S01]  /*4c00*/  IMAD R111, R243, UR29, RZ ;  /* 0x0000001df36f7c24 */ /* 0x000fe2000f8e02ff */
[----:B------:R-:W-:Y:S01]  /*4c10*/  SHF.R.S32.HI R198, RZ, 0x1f, R27 ;  /* 0x0000001fffc67819 */ /* 0x000fe2000001141b */
[----:B------:R-:W-:Y:S01]  /*4c20*/  IMAD R111, R246, UR29, RZ ;  /* 0x0000001df66f7c24 */ /* 0x000fe2000f8e02ff */
[-C--:B------:R-:W-:Y:S01]  /*4c30*/  IADD3 R199, P5, R27, R24.reuse, RZ ;  /* 0x000000181bc77210 */ /* 0x080fe20007fbe0ff */
[----:B------:R-:W-:Y:S01]  /*4c40*/  IMAD R27, R41, UR4, RZ ;  /* 0x00000004291b7c24 */ /* 0x000fe2000f8e02ff */
[-C--:B------:R-:W-:Y:S01]  /*4c50*/  IADD3 R54, P4, R53, R24.reuse, RZ ;  /* 0x0000001835367210 */ /* 0x080fe20007f9e0ff */
[----:B------:R-:W-:Y:S01]  /*4c60*/  IMAD R111, R249, UR29, RZ ;  /* 0x0000001df96f7c24 */ /* 0x000fe2000f8e02ff */
[----:B------:R-:W-:Y:S01]  /*4c70*/  SHF.R.S32.HI R44, RZ, 0x1f, R51 ;  /* 0x0000001fff2c7819 */ /* 0x000fe20000011433 */
[----:B------:R-:W-:Y:S01]  /*4c80*/  IMAD.X R198, R198, 0x1, R25, P5 ;  /* 0x00000001c6c67824 */ /* 0x000fe200028e0619 */
[----:B------:R-:W-:Y:S01]  /*4c90*/  SHF.R.S32.HI R40, RZ, 0x1f, R53 ;  /* 0x0000001fff287819 */ /* 0x000fe20000011435 */
[----:B------:R-:W-:Y:S01]  /*4ca0*/  IMAD R51, R36, UR4, RZ ;  /* 0x0000000424337c24 */ /* 0x000fe2000f8e02ff */
[----:B------:R-:W-:Y:S01]  /*4cb0*/  SHF.R.S32.HI R28, RZ, 0x1f, R45 ;  /* 0x0000001fff1c7819 */ /* 0x000fe2000001142d */
[----:B------:R-:W-:Y:S01]  /*4cc0*/  IMAD.X R44, R44, 0x1, R25, P0 ;  /* 0x000000012c2c7824 */ /* 0x000fe200000e0619 */
[----:B------:R-:W-:Y:S01]  /*4cd0*/  SHF.R.S32.HI R200, RZ, 0x1f, R29 ;  /* 0x0000001fffc87819 */ /* 0x000fe2000001141d */
[--C-:B------:R-:W-:Y:S01]  /*4ce0*/  IMAD.X R43, R40, 0x1, R25.reuse, P4 ;  /* 0x00000001282b7824 */ /* 0x100fe200020e0619 */
[-C--:B------:R-:W-:Y:S01]  /*4cf0*/  IADD3 R201, P5, R29, R24.reuse, RZ ;  /* 0x000000181dc97210 */ /* 0x080fe20007fbe0ff */
[----:B------:R-:W-:Y:S01]  /*4d00*/  IMAD.X R45, R28, 0x1, R25, P1 ;  /* 0x000000011c2d7824 */ /* 0x000fe200008e0619 */
[-C--:B------:R-:W-:Y:S01]  /*4d10*/  IADD3 R29, P0, R27, R24.reuse, RZ ;  /* 0x000000181b1d7210 */ /* 0x080fe20007f1e0ff */
[----:B------:R-:W-:Y:S01]  /*4d20*/  IMAD R53, R37, UR4, RZ ;  /* 0x0000000425357c24 */ /* 0x000fe2000f8e02ff */
[----:B------:R-:W-:Y:S01]  /*4d30*/  SHF.R.S32.HI R40, RZ, 0x1f, R55 ;  /* 0x0000001fff287819 */ /* 0x000fe20000011437 */
[--C-:B------:R-:W-:Y:S01]  /*4d40*/  IMAD.X R200, R200, 0x1, R25.reuse, P5 ;  /* 0x00000001c8c87824 */ /* 0x100fe200028e0619 */
[-C--:B------:R-:W-:Y:S01]  /*4d50*/  IADD3 R28, P4, R109, R24.reuse, RZ ;  /* 0x000000186d1c7210 */ /* 0x080fe20007f9e0ff */
[----:B------:R-:W-:Y:S01]  /*4d60*/  IMAD R55, R35, UR4, RZ ;  /* 0x0000000423377c24 */ /* 0x000fe2000f8e02ff */
[----:B------:R-:W-:Y:S01]  /*4d70*/  R2UR UR50, R29 ;  /* 0x000000001d3272ca */ /* 0x000fe200000e0000 */
[----:B------:R-:W-:Y:S01]  /*4d80*/  IMAD R29, R34, UR4, RZ ;  /* 0x00000004221d7c24 */ /* 0x000fe2000f8e02ff */
[----:B------:R-:W-:Y:S01]  /*4d90*/  R2UR UR49, R28 ;  /* 0x000000001c3172ca */ /* 0x000fe200000e0000 */
[----:B------:R-:W-:Y:S01]  /*4da0*/  IMAD.X R40, R40, 0x1, R25, P6 ;  /* 0x0000000128287824 */ /* 0x000fe200030e0619 */
[-C--:B------:R-:W-:Y:S01]  /*4db0*/  IADD3 R42, P5, R83, R24.reuse, RZ ;  /* 0x00000018532a7210 */ /* 0x080fe20007fbe0ff */
[----:B------:R-:W-:Y:S01]  /*4dc0*/  IMAD R111, R252, UR29, RZ ;  /* 0x0000001dfc6f7c24 */ /* 0x000fe2000f8e02ff */
[-C--:B------:R-:W-:Y:S01]  /*4dd0*/  IADD3 R41, P1, R107, R24.reuse, RZ ;  /* 0x000000186b297210 */ /* 0x080fe20007f3e0ff */
[----:B------:R-:W-:Y:S01]  /*4de0*/  IMAD R111, R120, UR29, RZ ;  /* 0x0000001d786f7c24 */ /* 0x000fe2000f8e02ff */
[----:B------:R-:W-:Y:S01]  /*4df0*/  SHF.R.S32.HI R28, RZ, 0x1f, R49 ;  /* 0x0000001fff1c7819 */ /* 0x000fe20000011431 */
[----:B------:R-:W-:Y:S01]  /*4e00*/  IMAD R49, R33, UR4, RZ ;  /* 0x0000000421317c24 */ /* 0x000fe2000f8e02ff */
[----:B------:R-:W-:Y:S01]  /*4e10*/  SHF.R.S32.HI R34, RZ, 0x1f, R83 ;  /* 0x0000001fff227819 */ /* 0x000fe20000011453 */
[----:B------:R-:W-:Y:S01]  /*4e20*/  IMAD R83, R38, UR4, RZ ;  /* 0x0000000426537c24 */ /* 0x000fe2000f8e02ff */
[----:B------:R-:W-:Y:S01]  /*4e30*/  IADD3 R36, P6, R51, R24, RZ ;  /* 0x0000001833247210 */ /* 0x000fe20007fde0ff */
[----:B------:R-:W-:Y:S01]  /*4e40*/  IMAD R111, R114, UR29, RZ ;  /* 0x0000001d726f7c24 */ /* 0x000fe2000f8e02ff */
[----:B------:R-:W-:Y:S01]  /*4e50*/  R2UR UR51, R41 ;  /* 0x00000000293372ca */ /* 0x000fe200000e0000 */
[--C-:B------:R-:W-:Y:S01]  /*4e60*/  IMAD.X R41, R28, 0x1, R25.reuse, P2 ;  /* 0x000000011c297824 */ /* 0x100fe200010e0619 */
[----:B------:R-:W-:Y:S01]  /*4e70*/  R2UR UR46, R36 ;  /* 0x00000000242e72ca */ /* 0x000fe200000e0000 */
[----:B------:R-:W-:Y:S01]  /*4e80*/  IMAD.X R37, R34, 0x1, R25, P5 ;  /* 0x0000000122257824 */ /* 0x000fe200028e0619 */
[----:B------:R-:W-:Y:S01]  /*4e90*/  R2UR UR52, R42 ;  /* 0x000000002a3472ca */ /* 0x000fe200000e0000 */
[----:B------:R-:W-:Y:S01]  /*4ea0*/  IMAD R115, R131, UR21, RZ ;  /* 0x0000001583737c24 */ /* 0x000fe2000f8e02ff */
[----:B------:R-:W-:-:S02]  /*4eb0*/  SHF.R.S32.HI R36, RZ, 0x1f, R107 ;  /* 0x0000001fff247819 */ /* 0x000fc4000001146b */
[----:B------:R-:W-:Y:S02]  /*4ec0*/  SHF.R.S32.HI R42, RZ, 0x1f, R47 ;  /* 0x0000001fff2a7819 */ /* 0x000fe4000001142f */
[-C--:B------:R-:W-:Y:S01]  /*4ed0*/  IADD3 R28, P5, R53, R24.reuse, RZ ;  /* 0x00000018351c7210 */ /* 0x080fe20007fbe0ff */
[--C-:B------:R-:W-:Y:S01]  /*4ee0*/  IMAD.X R36, R36, 0x1, R25.reuse, P1 ;  /* 0x0000000124247824 */ /* 0x100fe200008e0619 */
[----:B------:R-:W-:Y:S01]  /*4ef0*/  LOP3.LUT R107, R106, 0x70, RZ, 0xc0, !PT ;  /* 0x000000706a6b7812 */ /* 0x000fe200078ec0ff */
[----:B------:R-:W-:Y:S01]  /*4f00*/  IMAD.X R42, R42, 0x1, R25, P3 ;  /* 0x000000012a2a7824 */ /* 0x000fe200018e0619 */
[----:B------:R-:W-:Y:S01]  /*4f10*/  SHF.R.S32.HI R34, RZ, 0x1f, R109 ;  /* 0x0000001fff227819 */ /* 0x000fe2000001146d */
[----:B------:R-:W-:Y:S01]  /*4f20*/  IMAD R106, R0, UR19, RZ ;  /* 0x00000013006a7c24 */ /* 0x000fe2000f8e02ff */
[----:B------:R-:W-:Y:S01]  /*4f30*/  LEA.HI R109, R133, 0x4e, RZ, 0x1a ;  /* 0x0000004e856d7811 */ /* 0x000fe200078fd0ff */
[----:B------:R-:W-:Y:S01]  /*4f40*/  STL [R1+0x8], R107 ;  /* 0x0000086b01007387 */ /* 0x000fe20000100800 */
[----:B------:R-:W-:Y:S01]  /*4f50*/  R2UR UR45, R28 ;  /* 0x000000001c2d72ca */ /* 0x000fe200000e0000 */
[----:B------:R-:W-:Y:S01]  /*4f60*/  IMAD.X R34, R34, 0x1, R25, P4 ;  /* 0x0000000122227824 */ /* 0x000fe200020e0619 */
[----:B------:R-:W-:Y:S01]  /*4f70*/  SHF.R.S32.HI R28, RZ, 0x1f, R27 ;  /* 0x0000001fff1c7819 */ /* 0x000fe2000001141b */
[----:B------:R0:W-:Y:S01]  /*4f80*/  STL [R1], R113 ;  /* 0x0000007101007387 */ /* 0x0001e20000100800 */
[----:B------:R-:W-:-:S02]  /*4f90*/  IADD3 R47, P3, R31, R24, RZ ;  /* 0x000000181f2f7210 */ /* 0x000fc40007f7e0ff */
[-C--:B------:R-:W-:Y:S01]  /*4fa0*/  IADD3 R46, P2, R29, R24.reuse, RZ ;  /* 0x000000181d2e7210 */ /* 0x080fe20007f5e0ff */
[----:B------:R-:W-:Y:S01]  /*4fb0*/  IMAD.X R35, R28, 0x1, R25, P0 ;  /* 0x000000011c237824 */ /* 0x000fe200000e0619 */
[----:B------:R-:W-:Y:S01]  /*4fc0*/  R2UR UR48, R47 ;  /* 0x000000002f3072ca */ /* 0x000fe200000e0000 */
[----:B------:R-:W-:Y:S01]  /*4fd0*/  IMAD R47, R30, UR4, RZ ;  /* 0x000000041e2f7c24 */ /* 0x000fe2000f8e02ff */
[-C--:B------:R-:W-:Y:S01]  /*4fe0*/  IADD3 R28, P4, R55, R24.reuse, RZ ;  /* 0x00000018371c7210 */ /* 0x080fe20007f9e0ff */
[----:B------:R-:W-:Y:S01]  /*4ff0*/  ULDC UR4, c[0x0][0x234] ;  /* 0x00008d0000047ab9 */ /* 0x000fe20000000800 */
[----:B------:R-:W-:Y:S01]  /*5000*/  SHF.R.S32.HI R30, RZ, 0x1f, R31 ;  /* 0x0000001fff1e7819 */ /* 0x000fe2000001141f */
[----:B0-----:R-:W-:Y:S01]  /*5010*/  IMAD R113, R109, UR29, RZ ;  /* 0x0000001d6d717c24 */ /* 0x001fe2000f8e02ff */
[----:B------:R-:W-:Y:S01]  /*5020*/  R2UR UR42, R28 ;  /* 0x000000001c2a72ca */ /* 0x000fe200000e0000 */
[----:B------:R-:W-:Y:S01]  /*5030*/  IMAD R109, R129, UR29, RZ ;  /* 0x0000001d816d7c24 */ /* 0x000fe2000f8e02ff */
[----:B------:R-:W-:Y:S01]  /*5040*/  R2UR UR47, R46 ;  /* 0x000000002e2f72ca */ /* 0x000fe200000e0000 */
[----:B------:R-:W-:Y:S01]  /*5050*/  IMAD R109, R126, UR29, RZ ;  /* 0x0000001d7e6d7c24 */ /* 0x000fe2000f8e02ff */
        /* <DEDUP_REMOVED lines=8> */
[----:B------:R-:W-:Y:S01]  /*50e0*/  SHF.R.S32.HI R32, RZ, 0x1f, R29 ;  /* 0x0000001fff207819 */ /* 0x000fe2000001141d */
[----:B------:R-:W-:Y:S01]  /*50f0*/  IMAD R109, R222, UR29, RZ ;  /* 0x0000001dde6d7c24 */ /* 0x000fe2000f8e02ff */
[----:B------:R-:W-:Y:S01]  /*5100*/  R2UR UR44, R38 ;  /* 0x00000000262c72ca */ /* 0x000fe200000e0000 */
[----:B------:R-:W-:Y:S01]  /*5110*/  IMAD R109, R225, UR29, RZ ;  /* 0x0000001de16d7c24 */ /* 0x000fe2000f8e02ff */
[----:B------:R-:W-:Y:S01]  /*5120*/  R2UR UR43, R31 ;  /* 0x000000001f2b72ca */ /* 0x000fe200000e0000 */
[----:B------:R-:W-:Y:S01]  /*5130*/  IMAD R26, R26, UR4, RZ ;  /* 0x000000041a1a7c24 */ /* 0x000fe2000f8e02ff */
[----:B------:R-:W-:Y:S01]  /*5140*/  USHF.R.S32.HI UR4, URZ, 0x1f, UR61 ;  /* 0x0000001f3f047899 */ /* 0x000fe2000801143d */
[----:B------:R-:W-:Y:S01]  /*5150*/  IMAD.X R33, R30, 0x1, R25, P3 ;  /* 0x000000011e217824 */ /* 0x000fe200018e0619 */
[----:B------:R0:W-:Y:S01]  /*5160*/  STL [R1+0xc], R109 ;  /* 0x00000c6d01007387 */ /* 0x0001e20000100800 */
[----:B------:R-:W-:Y:S01]  /*5170*/  IMAD R107, R4, 0x80, R107 ;  /* 0x00000080046b7824 */ /* 0x000fe200078e026b */
[-C--:B------:R-:W-:Y:S01]  /*5180*/  IADD3 R27, P3, R83, R24.reuse, RZ ;  /* 0x00000018531b7210 */ /* 0x080fe20007f7e0ff */
[----:B------:R-:W-:Y:S01]  /*5190*/  IMAD.X R31, R28, 0x1, R25, P6 ;  /* 0x000000011c1f7824 */ /* 0x000fe200030e0619 */
[----:B------:R-:W-:Y:S01]  /*51a0*/  SHF.R.S32.HI R30, RZ, 0x1f, R53 ;  /* 0x0000001fff1e7819 */ /* 0x000fe20000011435 */
[----:B------:R-:W-:Y:S01]  /*51b0*/  IMAD.X R28, R46, 0x1, R25, P0 ;  /* 0x000000012e1c7824 */ /* 0x000fe200000e0619 */
[----:B------:R-:W-:Y:S01]  /*51c0*/  SHF.R.S32.HI R38, RZ, 0x1f, R47 ;  /* 0x0000001fff267819 */ /* 0x000fe2000001142f */
[----:B------:R-:W-:Y:S01]  /*51d0*/  ULEA.HI UR61, UR4, UR61, URZ, 0x7 ;  /* 0x0000003d043d7291 */ /* 0x000fe2000f8f383f */
[----:B------:R-:W-:Y:S01]  /*51e0*/  SHF.R.S32.HI R48, RZ, 0x1f, R55 ;  /* 0x0000001fff307819 */ /* 0x000fe20000011437 */
[----:B------:R-:W-:Y:S01]  /*51f0*/  IMAD R113, R127, UR29, RZ ;  /* 0x0000001d7f717c24 */ /* 0x000fe2000f8e02ff */
[----:B------:R-:W-:Y:S01]  /*5200*/  SHF.R.S32.HI R50, RZ, 0x1f, R83 ;  /* 0x0000001fff327819 */ /* 0x000fe20000011453 */
[----:B0-----:R-:W-:Y:S01]  /*5210*/  IMAD R109, R228, UR29, RZ ;  /* 0x0000001de46d7c24 */ /* 0x001fe2000f8e02ff */
[----:B------:R-:W-:Y:S01]  /*5220*/  IADD3 R83, P0, R26, UR16, RZ ;  /* 0x000000101a537c10 */ /* 0x000fe2000ff1e0ff */
[----:B------:R-:W-:Y:S01]  /*5230*/  IMAD R109, R231, UR29, RZ ;  /* 0x0000001de76d7c24 */ /* 0x000fe2000f8e02ff */
[----:B------:R-:W-:Y:S01]  /*5240*/  SHF.R.S32.HI R202, RZ, 0x1f, R203 ;  /* 0x0000001fffca7819 */ /* 0x000fe200000114cb */
[----:B------:R-:W-:Y:S01]  /*5250*/  IMAD R109, R234, UR29, RZ ;  /* 0x0000001dea6d7c24 */ /* 0x000fe2000f8e02ff */
[----:B------:R-:W-:Y:S01]  /*5260*/  UMOV UR16, URZ ;  /* 0x0000003f00107c82 */ /* 0x000fe20008000000 */
[--C-:B------:R-:W-:Y:S01]  /*5270*/  IMAD.X R32, R32, 0x1, R25.reuse, P2 ;  /* 0x0000000120207824 */ /* 0x100fe200010e0619 */
[----:B------:R-:W-:Y:S01]  /*5280*/  USHF.L.U32 UR4, UR19, 0x7, URZ ;  /* 0x0000000713047899 */ /* 0x000fe2000800063f */
[----:B------:R-:W-:Y:S01]  /*5290*/  IMAD R113, R209, UR29, RZ ;  /* 0x0000001dd1717c24 */ /* 0x000fe2000f8e02ff */
[----:B------:R-:W-:Y:S01]  /*52a0*/  R2UR UR39, R27 ;  /* 0x000000001b2772ca */ /* 0x000fe200000e0000 */
[----:B------:R-:W-:Y:S01]  /*52b0*/  IMAD R109, R238, UR29, RZ ;  /* 0x0000001dee6d7c24 */ /* 0x000fe2000f8e02ff */
[-C--:B------:R-:W-:Y:S01]  /*52c0*/  IADD3 R203, P2, R203, R24.reuse, RZ ;  /* 0x00000018cbcb7210 */ /* 0x080fe20007f5e0ff */
[----:B------:R-:W-:Y:S01]  /*52d0*/  IMAD R113, R212, UR29, RZ ;  /* 0x0000001dd4717c24 */ /* 0x000fe2000f8e02ff */
[----:B------:R-:W-:Y:S01]  /*52e0*/  IADD3 R205, P6, R39, R24, RZ ;  /* 0x0000001827cd7210 */ /* 0x000fe20007fde0ff */
[----:B------:R-:W-:Y:S01]  /*52f0*/  UIADD3 UR19, UP0, UR28, 0x2, URZ ;  /* 0x000000021c137890 */ /* 0x000fe2000ff1e03f */
[----:B------:R-:W-:Y:S01]  /*5300*/  IMAD R109, R240, UR29, RZ ;  /* 0x0000001df06d7c24 */ /* 0x000fe2000f8e02ff */
[----:B------:R-:W-:Y:S01]  /*5310*/  LOP3.LUT R4, R107, R2, RZ, 0xfc, !PT ;  /* 0x000000026b047212 */ /* 0x000fe200078efcff */
[--C-:B------:R-:W-:Y:S01]  /*5320*/  IMAD.X R30, R30, 0x1, R25.reuse, P5 ;  /* 0x000000011e1e7824 */ /* 0x100fe200028e0619 */
[----:B------:R-:W-:Y:S01]  /*5330*/  UIADD3.X UR22, UR16, 0x40000040, URZ, UP1, !UPT ;  /* 0x4000004010167890 */ /* 0x000fe20008ffe43f */
[--C-:B------:R-:W-:Y:S01]  /*5340*/  IMAD.X R29, R38, 0x1, R25.reuse, P1 ;  /* 0x00000001261d7824 */ /* 0x100fe200008e0619 */
[----:B------:R-:W-:Y:S01]  /*5350*/  LEA.HI.X.SX32 R104, R26, UR17, 0x1, P0 ;  /* 0x000000111a687c11 */ /* 0x000fe200080f0eff */
[--C-:B------:R-:W-:Y:S01]  /*5360*/  IMAD.X R27, R48, 0x1, R25.reuse, P4 ;  /* 0x00000001301b7824 */ /* 0x100fe200020e0619 */
[----:B------:R-:W-:Y:S01]  /*5370*/  UMOV UR17, URZ ;  /* 0x0000003f00117c82 */ /* 0x000fe20008000000 */
[--C-:B------:R-:W-:Y:S01]  /*5380*/  IMAD.X R24, R50, 0x1, R25.reuse, P3 ;  /* 0x0000000132187824 */ /* 0x100fe200018e0619 */
[----:B------:R-:W-:Y:S01]  /*5390*/  R2UR UR56, R54 ;  /* 0x00000000363872ca */ /* 0x000fe200000e0000 */
[----:B------:R-:W-:Y:S01]  /*53a0*/  IMAD R113, R215, UR29, RZ ;  /* 0x0000001dd7717c24 */ /* 0x000fe2000f8e02ff */
[----:B------:R-:W-:Y:S01]  /*53b0*/  LEA.HI.X.SX32 R204, R39, R25, 0x1, P6 ;  /* 0x0000001927cc7211 */ /* 0x000fe200030f0eff */
[----:B------:R-:W-:Y:S01]  /*53c0*/  IMAD R109, R242, UR29, RZ ;  /* 0x0000001df26d7c24 */ /* 0x000fe2000f8e02ff */
[----:B------:R-:W-:Y:S01]  /*53d0*/  R2UR UR38, R45 ;  /* 0x000000002d2672ca */ /* 0x000fe200000e0000 */
        /* <DEDUP_REMOVED lines=26> */
[----:B------:R-:W-:Y:S01]  /*5580*/  IMAD.X R202, R202, 0x1, R25, P2 ;  /* 0x00000001caca7824 */ /* 0x000fe200010e0619 */
[----:B------:R-:W-:Y:S01]  /*5590*/  R2UR UR8, R29 ;  /* 0x000000001d0872ca */ /* 0x000fe200000e0000 */
[----:B------:R-:W-:Y:S01]  /*55a0*/  IMAD R113, R230, UR29, RZ ;  /* 0x0000001de6717c24 */ /* 0x000fe2000f8e02ff */
[----:B------:R-:W-:Y:S01]  /*55b0*/  R2UR UR7, R28 ;  /* 0x000000001c0772ca */ /* 0x000fe200000e0000 */
[----:B------:R-:W-:Y:S01]  /*55c0*/  UIADD3.X UR17, UR17, 0x40000040, URZ, UP0, !UPT ;  /* 0x4000004011117890 */ /* 0x000fe200087fe43f */
[----:B------:R-:W-:Y:S01]  /*55d0*/  R2UR UR6, R27 ;  /* 0x000000001b0672ca */ /* 0x000fe200000e0000 */
[----:B------:R-:W-:Y:S01]  /*55e0*/  IMAD R109, R116, UR29, RZ ;  /* 0x0000001d746d7c24 */ /* 0x000fe2000f8e02ff */
[----:B------:R-:W-:Y:S01]  /*55f0*/  R2UR UR5, R24 ;  /* 0x00000000180572ca */ /* 0x000fe200000e0000 */
[----:B------:R-:W-:Y:S01]  /*5600*/  IMAD R107, R112, UR29, RZ ;  /* 0x0000001d706b7c24 */ /* 0x000fe2000f8e02ff */
[----:B------:R-:W-:-:S02]  /*5610*/  CS2R R24, SRZ ;  /* 0x0000000000187805 */ /* 0x000fc4000001ff00 */
[----:B------:R-:W-:Y:S02]  /*5620*/  CS2R R26, SRZ ;  /* 0x00000000001a7805 */ /* 0x000fe4000001ff00 */
[----:B------:R-:W-:Y:S02]  /*5630*/  CS2R R28, SRZ ;  /* 0x00000000001c7805 */ /* 0x000fe4000001ff00 */
[----:B------:R-:W-:Y:S02]  /*5640*/  CS2R R30, SRZ ;  /* 0x00000000001e7805 */ /* 0x000fe4000001ff00 */
[----:B------:R-:W-:Y:S02]  /*5650*/  CS2R R32, SRZ ;  /* 0x0000000000207805 */ /* 0x000fe4000001ff00 */
[----:B------:R-:W-:Y:S02]  /*5660*/  CS2R R34, SRZ ;  /* 0x0000000000227805 */ /* 0x000fe4000001ff00 */
        /* <DEDUP_REMOVED lines=9> */
[----:B------:R-:W-:Y:S01]  /*5700*/  CS2R R54, SRZ ;  /* 0x0000000000367805 */ /* 0x000fe2000001ff00 */
[----:B------:R-:W-:Y:S01]  /*5710*/  IMAD R113, R233, UR29, RZ ;  /* 0x0000001de9717c24 */ /* 0x000fe2000f8e02ff */
[----:B------:R-:W-:Y:S01]  /*5720*/  UMOV UR16, UR19 ;  /* 0x0000001300107c82 */ /* 0x000fe20008000000 */
[----:B------:R-:W-:Y:S01]  /*5730*/  LOP3.LUT R4, R4, 0x70, RZ, 0x3c, !PT ;  /* 0x0000007004047812 */ /* 0x000fe200078e3cff */
[----:B------:R-:W-:Y:S01]  /*5740*/  IMAD R109, R110, UR29, RZ ;  /* 0x0000001d6e6d7c24 */ /* 0x000fe2000f8e02ff */
[----:B------:R-:W-:Y:S01]  /*5750*/  UMOV UR19, UR22 ;  /* 0x0000001600137c82 */ /* 0x000fe20008000000 */
[----:B------:R-:W-:Y:S01]  /*5760*/  IMAD R107, R237, UR29, RZ ;  /* 0x0000001ded6b7c24 */ /* 0x000fe2000f8e02ff */
[----:B------:R-:W-:-:S02]  /*5770*/  USHF.R.S32.HI UR61, URZ, 0x7, UR61 ;  /* 0x000000073f3d7899 */ /* 0x000fc4000801143d */
[----:B------:R-:W-:Y:S02]  /*5780*/  UIADD3.64 UR20, UR16, 0x2, URZ ;  /* 0x0000000210147897 */ /* 0x000fe4000fffe03f */
[----:B------:R-:W-:Y:S02]  /*5790*/  UIADD3.64 UR24, UR16, 0x4, URZ ;  /* 0x0000000410187897 */ /* 0x000fe4000fffe03f */
[----:B------:R-:W-:Y:S02]  /*57a0*/  UIADD3.64 UR22, UR18, 0x2, URZ ;  /* 0x0000000212167897 */ /* 0x000fe4000fffe03f */
[----:B------:R-:W-:-:S12]  /*57b0*/  UIADD3.64 UR26, UR18, 0x4, URZ ;  /* 0x00000004121a7897 */ /* 0x000fd8000fffe03f */
.L_x_2:
[C---:B------:R-:W-:Y:S01]  /*57c0*/  LOP3.LUT R112, R2.reuse, 0x2, RZ, 0xfc, !PT ;  /* 0x0000000202707812 */ /* 0x040fe200078efcff */
[----:B------:R-:W-:Y:S01]  /*57d0*/  ULDC UR31, c[0x0][0x238] ;  /* 0x00008e00001f7ab9 */ /* 0x000fe20000000800 */
[----:B------:R-:W-:Y:S01]  /*57e0*/  ULDC UR29, c[0x0][0x238] ;  /* 0x00008e00001d7ab9 */ /* 0x000fe20000000800 */
[C---:B------:R-:W-:Y:S01]  /*57f0*/  IMAD R114, R2.reuse, UR31, RZ ;  /* 0x0000001f02727c24 */ /* 0x040fe2000f8e02ff */
[----:B------:R-:W-:Y:S01]  /*5800*/  LOP3.LUT R108, R2, 0x2, RZ, 0xfc, !PT ;  /* 0x00000002026c7812 */ /* 0x000fe200078efcff */
[----:B------:R-:W-:Y:S01]  /*5810*/  IMAD R112, R112, UR29, RZ ;  /* 0x0000001d70707c24 */ /* 0x000fe2000f8e02ff */
[----:B------:R-:W-:Y:S01]  /*5820*/  ISETP.GE.AND P2, PT, R2, UR59, PT ;  /* 0x0000003b02007c0c */ /* 0x000fe2000bf46270 */
[----:B------:R-:W-:Y:S01]  /*5830*/  ULDC UR31, c[0x0][0x238] ;  /* 0x00008e00001f7ab9 */ /* 0x000fe20000000800 */
[----:B------:R-:W-:Y:S01]  /*5840*/  ISETP.GE.AND P3, PT, R108, UR59, PT ;  /* 0x0000003b6c007c0c */ /* 0x000fe2000bf66270 */
[----:B------:R-:W-:Y:S01]  /*5850*/  ULDC UR29, c[0x0][0x238] ;  /* 0x00008e00001d7ab9 */ /* 0x000fe20000000800 */
[-C--:B------:R-:W-:Y:S01]  /*5860*/  IADD3 R110, P1, R114, R83.reuse, RZ ;  /* 0x00000053726e7210 */ /* 0x080fe20007f3e0ff */
[----:B------:R-:W0:Y:S01]  /*5870*/  S2R R123, SR_TID.X ;  /* 0x00000000007b7919 */ /* 0x000e220000002100 */
[----:B------:R-:W-:-:S02]  /*5880*/  IADD3 R108, P4, R112, R83, RZ ;  /* 0x00000053706c7210 */ /* 0x000fc40007f9e0ff */
[-C--:B------:R-:W-:Y:S01]  /*5890*/  LEA.HI.X.SX32 R111, R114, R104.reuse, 0x1, P1 ;  /* 0x00000068726f7211 */ /* 0x080fe200008f0eff */
[----:B------:R-:W2:Y:S01]  /*58a0*/  LDL R115, [R1+0xc] ;  /* 0x00000c0001737983 */ /* 0x000ea20000100800 */
[----:B------:R-:W-:Y:S02]  /*58b0*/  LEA.HI.X.SX32 R109, R112, R104, 0x1, P4 ;  /* 0x00000068706d7211 */ /* 0x000fe400020f0eff */
[C---:B------:R-:W-:Y:S02]  /*58c0*/  LOP3.LUT R114, R2.reuse, 0x4, RZ, 0xfc, !PT ;  /* 0x0000000402727812 */ /* 0x040fe400078efcff */
[C---:B------:R-:W-:Y:S02]  /*58d0*/  LOP3.LUT R112, R2.reuse, 0x6, RZ, 0xfc, !PT ;  /* 0x0000000602707812 */ /* 0x040fe400078efcff */
[----:B------:R-:W-:Y:S02]  /*58e0*/  LOP3.LUT R113, R2, 0x4, RZ, 0xfc, !PT ;  /* 0x0000000402717812 */ /* 0x000fe400078efcff */
[----:B------:R-:W-:Y:S01]  /*58f0*/  PRMT R122, RZ, 0x7610, R122 ;  /* 0x00007610ff7a7816 */ /* 0x000fe2000000007a */
[----:B------:R-:W-:Y:S01]  /*5900*/  IMAD R114, R114, UR31, RZ ;  /* 0x0000001f72727c24 */ /* 0x000fe2000f8e02ff */
[----:B------:R-:W-:Y:S01]  /*5910*/  PRMT R125, RZ, 0x7610, R125 ;  /* 0x00007610ff7d7816 */ /* 0x000fe2000000007d */
[----:B------:R-:W-:Y:S01]  /*5920*/  IMAD R112, R112, UR29, RZ ;  /* 0x0000001d70707c24 */ /* 0x000fe2000f8e02ff */
[----:B------:R-:W-:Y:S01]  /*5930*/  ISETP.GE.AND P1, PT, R113, UR59, PT ;  /* 0x0000003b71007c0c */ /* 0x000fe2000bf26270 */
[----:B------:R-:W-:Y:S01]  /*5940*/  ULDC UR29, c[0x0][0x238] ;  /* 0x00008e00001d7ab9 */ /* 0x000fe20000000800 */
[----:B------:R-:W-:Y:S01]  /*5950*/  LOP3.LUT R113, R2, 0x6, RZ, 0xfc, !PT ;  /* 0x0000000602717812 */ /* 0x000fe200078efcff */
[----:B------:R1:W3:Y:S01]  /*5960*/  @!P2 LDG.E.U8 R122, desc[UR40][R110.64] ;  /* 0x000000286e7aa981 */ /* 0x0002e2000c1e1100 */
[----:B------:R-:W-:Y:S01]  /*5970*/  PRMT R124, RZ, 0x7610, R124 ;  /* 0x00007610ff7c7816 */ /* 0x000fe2000000007c */
[----:B------:R-:W-:-:S02]  /*5980*/  ULDC UR31, c[0x0][0x238] ;  /* 0x00008e00001f7ab9 */ /* 0x000fc40000000800 */
[----:B------:R4:W5:Y:S01]  /*5990*/  @!P3 LDG.E.U8 R125, desc[UR40][R108.64] ;  /* 0x000000286c7db981 */ /* 0x000962000c1e1100 */
[----:B------:R-:W-:Y:S02]  /*59a0*/  ISETP.GE.AND P2, PT, R113, UR59, PT ;  /* 0x0000003b71007c0c */ /* 0x000fe4000bf46270 */
[-C--:B-1----:R-:W-:Y:S02]  /*59b0*/  IADD3 R110, P5, R114, R83.reuse, RZ ;  /* 0x00000053726e7210 */ /* 0x082fe40007fbe0ff */
[----:B------:R-:W-:Y:S02]  /*59c0*/  PRMT R127, RZ, 0x7610, R127 ;  /* 0x00007610ff7f7816 */ /* 0x000fe4000000007f */
[----:B----4-:R-:W-:Y:S02]  /*59d0*/  IADD3 R108, P4, R112, R83, RZ ;  /* 0x00000053706c7210 */ /* 0x010fe40007f9e0ff */
[-C--:B------:R-:W-:Y:S02]  /*59e0*/  LEA.HI.X.SX32 R111, R114, R104.reuse, 0x1, P5 ;  /* 0x00000068726f7211 */ /* 0x080fe400028f0eff */
[----:B------:R-:W-:-:S02]  /*59f0*/  LEA.HI.X.SX32 R109, R112, R104, 0x1, P4 ;  /* 0x00000068706d7211 */ /* 0x000fc400020f0eff */
[----:B------:R-:W-:Y:S01]  /*5a00*/  LOP3.LUT R112, R2, 0xa, RZ, 0xfc, !PT ;  /* 0x0000000a02707812 */ /* 0x000fe200078efcff */
[----:B------:R-:W4:Y:S01]  /*5a10*/  @!P1 LDG.E.U8 R124, desc[UR40][R110.64] ;  /* 0x000000286e7c9981 */ /* 0x000f22000c1e1100 */
[----:B------:R-:W-:Y:S02]  /*5a20*/  PRMT R126, RZ, 0x7610, R126 ;  /* 0x00007610ff7e7816 */ /* 0x000fe4000000007e */
[----:B------:R-:W-:Y:S01]  /*5a30*/  ISETP.GE.AND P1, PT, R112, UR59, PT ;  /* 0x0000003b70007c0c */ /* 0x000fe2000bf26270 */
[----:B------:R1:W5:Y:S01]  /*5a40*/  @!P2 LDG.E.U8 R127, desc[UR40][R108.64] ;  /* 0x000000286c7fa981 */ /* 0x000362000c1e1100 */
[----:B------:R-:W-:Y:S02]  /*5a50*/  LOP3.LUT R112, R2, 0xc, RZ, 0xfc, !PT ;  /* 0x0000000c02707812 */ /* 0x000fe400078efcff */
[----:B0-----:R-:W-:Y:S02]  /*5a60*/  LEA.HI R107, R123, 0x5e, RZ, 0x1a ;  /* 0x0000005e7b6b7811 */ /* 0x001fe400078fd0ff */
[----:B------:R-:W-:-:S02]  /*5a70*/  ISETP.GE.AND P2, PT, R112, UR59, PT ;  /* 0x0000003b70007c0c */ /* 0x000fc4000bf46270 */
[----:B------:R-:W0:Y:S01]  /*5a80*/  S2R R112, SR_TID.X ;  /* 0x0000000000707919 */ /* 0x000e220000002100 */
[C---:B------:R-:W-:Y:S02]  /*5a90*/  LOP3.LUT R113, R2.reuse, 0x8, RZ, 0xfc, !PT ;  /* 0x0000000802717812 */ /* 0x040fe400078efcff */
[C---:B------:R-:W-:Y:S02]  /*5aa0*/  LOP3.LUT R114, R2.reuse, 0x8, RZ, 0xfc, !PT ;  /* 0x0000000802727812 */ /* 0x040fe400078efcff */
[----:B------:R-:W-:Y:S02]  /*5ab0*/  ISETP.GE.AND P3, PT, R113, UR59, PT ;  /* 0x0000003b71007c0c */ /* 0x000fe4000bf66270 */
[----:B------:R-:W-:Y:S02]  /*5ac0*/  LOP3.LUT R113, R2, 0xa, RZ, 0xfc, !PT ;  /* 0x0000000a02717812 */ /* 0x000fe400078efcff */
[----:B------:R-:W-:Y:S02]  /*5ad0*/  PRMT R129, RZ, 0x7610, R129 ;  /* 0x00007610ff817816 */ /* 0x000fe40000000081 */
[----:B------:R-:W-:Y:S01]  /*5ae0*/  ISETP.GE.AND P0, PT, R107, UR59, PT ;  /* 0x0000003b6b007c0c */ /* 0x000fe2000bf06270 */
[----:B------:R-:W-:Y:S01]  /*5af0*/  IMAD R113, R113, UR29, RZ ;  /* 0x0000001d71717c24 */ /* 0x000fe2000f8e02ff */
[----:B------:R-:W-:Y:S01]  /*5b00*/  ULDC UR29, c[0x0][0x238] ;  /* 0x00008e00001d7ab9 */ /* 0x000fe20000000800 */
[----:B------:R-:W-:Y:S01]  /*5b10*/  IMAD R114, R114, UR31, RZ ;  /* 0x0000001f72727c24 */ /* 0x000fe2000f8e02ff */
[----:B------:R-:W-:-:S02]  /*5b20*/  ULDC UR31, c[0x0][0x238] ;  /* 0x00008e00001f7ab9 */ /* 0x000fc40000000800 */
[CC--:B-1----:R-:W-:Y:S02]  /*5b30*/  IADD3 R108, P4, R113.reuse, R83.reuse, RZ ;  /* 0x00000053716c7210 */ /* 0x0c2fe40007f9e0ff */
[----:B------:R-:W-:Y:S02]  /*5b40*/  IADD3 R110, P5, R114, R83, RZ ;  /* 0x00000053726e7210 */ /* 0x000fe40007fbe0ff */
[-C--:B------:R-:W-:Y:S02]  /*5b50*/  LEA.HI.X.SX32 R109, R113, R104.reuse, 0x1, P4 ;  /* 0x00000068716d7211 */ /* 0x080fe400020f0eff */
[----:B------:R-:W-:Y:S02]  /*5b60*/  LOP3.LUT R113, R2, 0xc, RZ, 0xfc, !PT ;  /* 0x0000000c02717812 */ /* 0x000fe400078efcff */
[----:B------:R-:W-:Y:S01]  /*5b70*/  LEA.HI.X.SX32 R111, R114, R104, 0x1, P5 ;  /* 0x00000068726f7211 */ /* 0x000fe200028f0eff */
[----:B------:R-:W5:Y:S02]  /*5b80*/  @!P1 LDG.E.U8 R129, desc[UR40][R108.64] ;  /* 0x000000286c819981 */ /* 0x000f64000c1e1100 */
[----:B------:R-:W-:Y:S01]  /*5b90*/  IMAD R113, R113, UR31, RZ ;  /* 0x0000001f71717c24 */ /* 0x000fe2000f8e02ff */
[----:B------:R-:W-:Y:S01]  /*5ba0*/  PRMT R128, RZ, 0x7610, R128 ;  /* 0x00007610ff807816 */ /* 0x000fe20000000080 */
[----:B------:R1:W5:Y:S01]  /*5bb0*/  @!P3 LDG.E.U8 R126, desc[UR40][R110.64] ;  /* 0x000000286e7eb981 */ /* 0x000362000c1e1100 */
[----:B------:R-:W-:Y:S01]  /*5bc0*/  ULDC UR31, c[0x0][0x238] ;  /* 0x00008e00001f7ab9 */ /* 0x000fe20000000800 */
[----:B0-----:R-:W-:-:S02]  /*5bd0*/  LEA.HI R112, R112, 0xe, RZ, 0x1a ;  /* 0x0000000e70707811 */ /* 0x001fc400078fd0ff */
[----:B-1----:R-:W-:-:S03]  /*5be0*/  IADD3 R110, P5, R113, R83, RZ ;  /* 0x00000053716e7210 */ /* 0x002fc60007fbe0ff */
[C---:B------:R-:W-:Y:S01]  /*5bf0*/  IMAD R107, R112.reuse, UR29, RZ ;  /* 0x0000001d706b7c24 */ /* 0x040fe2000f8e02ff */
[----:B------:R-:W-:Y:S01]  /*5c00*/  ISETP.GE.AND P3, PT, R112, UR59, PT ;  /* 0x0000003b70007c0c */ /* 0x000fe2000bf66270 */
[----:B------:R-:W-:Y:S01]  /*5c10*/  ULDC UR29, c[0x0][0x238] ;  /* 0x00008e00001d7ab9 */ /* 0x000fe20000000800 */
[-C--:B------:R-:W-:Y:S02]  /*5c20*/  LEA.HI.X.SX32 R111, R113, R104.reuse, 0x1, P5 ;  /* 0x00000068716f7211 */ /* 0x080fe400028f0eff */
[C---:B------:R-:W-:Y:S02]  /*5c30*/  LOP3.LUT R113, R2.reuse, 0x10, RZ, 0xfc, !PT ;  /* 0x0000001002717812 */ /* 0x040fe400078efcff */
[----:B------:R-:W-:Y:S01]  /*5c40*/  IADD3 R108, P4, R107, R83, RZ ;  /* 0x000000536b6c7210 */ /* 0x000fe20007f9e0ff */
[----:B------:R0:W5:Y:S01]  /*5c50*/  @!P2 LDG.E.U8 R128, desc[UR40][R110.64] ;  /* 0x000000286e80a981 */ /* 0x000162000c1e1100 */
[----:B------:R-:W-:Y:S01]  /*5c60*/  LOP3.LUT R112, R2, 0x10, RZ, 0xfc, !PT ;  /* 0x0000001002707812 */ /* 0x000fe200078efcff */
[----:B------:R-:W-:Y:S01]  /*5c70*/  IMAD R113, R113, UR31, RZ ;  /* 0x0000001f71717c24 */ /* 0x000fe2000f8e02ff */
[----:B------:R-:W-:Y:S01]  /*5c80*/  LEA.HI.X.SX32 R109, R107, R104, 0x1, P4 ;  /* 0x000000686b6d7211 */ /* 0x000fe200020f0eff */
[----:B------:R-:W-:Y:S01]  /*5c90*/  ULDC UR31, c[0x0][0x238] ;  /* 0x00008e00001f7ab9 */ /* 0x000fe20000000800 */
[----:B------:R-:W-:-:S02]  /*5ca0*/  ISETP.GE.AND P1, PT, R112, UR59, PT ;  /* 0x0000003b70007c0c */ /* 0x000fc4000bf26270 */
[C---:B------:R-:W-:Y:S02]  /*5cb0*/  LOP3.LUT R107, R2.reuse, 0x12, RZ, 0xfc, !PT ;  /* 0x00000012026b7812 */ /* 0x040fe400078efcff */
[----:B------:R-:W-:Y:S02]  /*5cc0*/  LOP3.LUT R112, R2, 0x12, RZ, 0xfc, !PT ;  /* 0x0000001202707812 */ /* 0x000fe400078efcff */
[----:B0-----:R-:W-:Y:S02]  /*5cd0*/  IADD3 R110, P5, R113, R83, RZ ;  /* 0x00000053716e7210 */ /* 0x001fe40007fbe0ff */
[----:B------:R-:W-:Y:S01]  /*5ce0*/  PRMT R131, RZ, 0x7610, R131 ;  /* 0x00007610ff837816 */ /* 0x000fe20000000083 */
[----:B------:R-:W-:Y:S01]  /*5cf0*/  IMAD R107, R107, UR29, RZ ;  /* 0x0000001d6b6b7c24 */ /* 0x000fe2000f8e02ff */
[----:B------:R-:W-:Y:S01]  /*5d00*/  ISETP.GE.AND P2, PT, R112, UR59, PT ;  /* 0x0000003b70007c0c */ /* 0x000fe2000bf46270 */
[----:B------:R-:W-:Y:S01]  /*5d10*/  ULDC UR29, c[0x0][0x238] ;  /* 0x00008e00001d7ab9 */ /* 0x000fe20000000800 */
[----:B------:R-:W-:-:S02]  /*5d20*/  LEA.HI.X.SX32 R111, R113, R104, 0x1, P5 ;  /* 0x00000068716f7211 */ /* 0x000fc400028f0eff */
[C---:B------:R-:W-:Y:S01]  /*5d30*/  LOP3.LUT R112, R2.reuse, 0x14, RZ, 0xfc, !PT ;  /* 0x0000001402707812 */ /* 0x040fe200078efcff */
[----:B------:R0:W5:Y:S01]  /*5d40*/  @!P3 LDG.E.U8 R131, desc[UR40][R108.64] ;  /* 0x000000286c83b981 */ /* 0x000162000c1e1100 */
[----:B------:R-:W-:Y:S02]  /*5d50*/  LOP3.LUT R113, R2, 0x14, RZ, 0xfc, !PT ;  /* 0x0000001402717812 */ /* 0x000fe400078efcff */
[----:B------:R-:W-:Y:S02]  /*5d60*/  PRMT R180, RZ, 0x7610, R180 ;  /* 0x00007610ffb47816 */ /* 0x000fe400000000b4 */
[----:B------:R-:W-:Y:S01]  /*5d70*/  ISETP.GE.AND P3, PT, R112, UR59, PT ;  /* 0x0000003b70007c0c */ /* 0x000fe2000bf66270 */
[----:B------:R-:W-:Y:S01]  /*5d80*/  IMAD R113, R113, UR31, RZ ;  /* 0x0000001f71717c24 */ /* 0x000fe2000f8e02ff */
[----:B------:R-:W-:Y:S01]  /*5d90*/  LOP3.LUT R112, R2, 0x16, RZ, 0xfc, !PT ;  /* 0x0000001602707812 */ /* 0x000fe200078efcff */
[----:B------:R-:W-:Y:S01]  /*5da0*/  ULDC UR31, c[0x0][0x238] ;  /* 0x00008e00001f7ab9 */ /* 0x000fe20000000800 */
[----:B------:R-:W-:Y:S01]  /*5db0*/  PRMT R130, RZ, 0x7610, R130 ;  /* 0x00007610ff827816 */ /* 0x000fe20000000082 */
[----:B------:R1:W5:Y:S01]  /*5dc0*/  @!P1 LDG.E.U8 R180, desc[UR40][R110.64] ;  /* 0x000000286eb49981 */ /* 0x000362000c1e1100 */
[----:B0-----:R-:W-:-:S02]  /*5dd0*/  IADD3 R108, P4, R107, R83, RZ ;  /* 0x000000536b6c7210 */ /* 0x001fc40007f9e0ff */
[----:B------:R-:W-:Y:S02]  /*5de0*/  ISETP.GE.AND P1, PT, R112, UR59, PT ;  /* 0x0000003b70007c0c */ /* 0x000fe4000bf26270 */
[-C--:B------:R-:W-:Y:S02]  /*5df0*/  LEA.HI.X.SX32 R109, R107, R104.reuse, 0x1, P4 ;  /* 0x000000686b6d7211 */ /* 0x080fe400020f0eff */
[----:B------:R-:W-:Y:S02]  /*5e00*/  LOP3.LUT R112, R2, 0x18, RZ, 0xfc, !PT ;  /* 0x0000001802707812 */ /* 0x000fe400078efcff */
[C---:B-1----:R-:W-:Y:S01]  /*5e10*/  IADD3 R110, P5, R113.reuse, R83, RZ ;  /* 0x00000053716e7210 */ /* 0x042fe20007fbe0ff */
[----:B------:R-:W5:Y:S01]  /*5e20*/  @!P2 LDG.E.U8 R130, desc[UR40][R108.64] ;  /* 0x000000286c82a981 */ /* 0x000f62000c1e1100 */
[----:B------:R-:W-:Y:S02]  /*5e30*/  PRMT R133, RZ, 0x7610, R133 ;  /* 0x00007610ff857816 */ /* 0x000fe40000000085 */
[----:B------:R-:W-:-:S02]  /*5e40*/  LEA.HI.X.SX32 R111, R113, R104, 0x1, P5 ;  /* 0x00000068716f7211 */ /* 0x000fc400028f0eff */
[C---:B------:R-:W-:Y:S01]  /*5e50*/  ISETP.GE.AND P2, PT, R112.reuse, UR59, PT ;  /* 0x0000003b70007c0c */ /* 0x040fe2000bf46270 */
[----:B------:R-:W-:Y:S01]  /*5e60*/  IMAD R112, R112, UR31, RZ ;  /* 0x0000001f70707c24 */ /* 0x000fe2000f8e02ff */
[C---:B------:R-:W-:Y:S01]  /*5e70*/  LOP3.LUT R107, R2.reuse, 0x16, RZ, 0xfc, !PT ;  /* 0x00000016026b7812 */ /* 0x040fe200078efcff */
[----:B------:R0:W5:Y:S01]  /*5e80*/  @!P3 LDG.E.U8 R133, desc[UR40][R110.64] ;  /* 0x000000286e85b981 */ /* 0x000162000c1e1100 */
[----:B------:R-:W-:Y:S01]  /*5e90*/  LOP3.LUT R113, R2, 0x1a, RZ, 0xfc, !PT ;  /* 0x0000001a02717812 */ /* 0x000fe200078efcff */
[----:B------:R-:W-:Y:S01]  /*5ea0*/  ULDC UR31, c[0x0][0x238] ;  /* 0x00008e00001f7ab9 */ /* 0x000fe20000000800 */
[----:B0-----:R-:W-:-:S04]  /*5eb0*/  IADD3 R110, P5, R112, R83, RZ ;  /* 0x00000053706e7210 */ /* 0x001fc80007fbe0ff */
[----:B------:R-:W-:Y:S02]  /*5ec0*/  LEA.HI.X.SX32 R111, R112, R104, 0x1, P5 ;  /* 0x00000068706f7211 */ /* 0x000fe400028f0eff */
[----:B------:R-:W0:Y:S01]  /*5ed0*/  S2R R112, SR_TID.X ;  /* 0x0000000000707919 */ /* 0x000e220000002100 */
[----:B------:R-:W-:Y:S01]  /*5ee0*/  IMAD R107, R107, UR29, RZ ;  /* 0x0000001d6b6b7c24 */ /* 0x000fe2000f8e02ff */
[----:B------:R-:W-:Y:S01]  /*5ef0*/  PRMT R132, RZ, 0x7610, R132 ;  /* 0x00007610ff847816 */ /* 0x000fe20000000084 */
[----:B------:R-:W-:-:S03]  /*5f00*/  ULDC UR29, c[0x0][0x238] ;  /* 0x00008e00001d7ab9 */ /* 0x000fc60000000800 */
[----:B------:R-:W-:-:S04]  /*5f10*/  IADD3 R108, P4, R107, R83, RZ ;  /* 0x000000536b6c7210 */ /* 0x000fc80007f9e0ff */
[----:B------:R-:W-:Y:S02]  /*5f20*/  LEA.HI.X.SX32 R109, R107, R104, 0x1, P4 ;  /* 0x000000686b6d7211 */ /* 0x000fe400020f0eff */
[----:B------:R-:W-:Y:S02]  /*5f30*/  LOP3.LUT R107, R2, 0x1a, RZ, 0xfc, !PT ;  /* 0x0000001a026b7812 */ /* 0x000fe400078efcff */
[----:B------:R-:W-:Y:S01]  /*5f40*/  ISETP.GE.AND P3, PT, R113, UR59, PT ;  /* 0x0000003b71007c0c */ /* 0x000fe2000bf66270 */
[----:B------:R1:W5:Y:S02]  /*5f50*/  @!P1 LDG.E.U8 R132, desc[UR40][R108.64] ;  /* 0x000000286c849981 */ /* 0x000364000c1e1100 */
[----:B------:R-:W-:Y:S01]  /*5f60*/  IMAD R107, R107, UR29, RZ ;  /* 0x0000001d6b6b7c24 */ /* 0x000fe2000f8e02ff */
[----:B------:R-:W-:Y:S01]  /*5f70*/  PRMT R135, RZ, 0x7610, R135 ;  /* 0x00007610ff877816 */ /* 0x000fe20000000087 */
[----:B------:R-:W-:Y:S01]  /*5f80*/  ULDC UR29, c[0x0][0x238] ;  /* 0x00008e00001d7ab9 */ /* 0x000fe20000000800 */
[----:B------:R-:W-:-:S02]  /*5f90*/  ISETP.GE.AND P1, PT, R252, UR59, PT ;  /* 0x0000003bfc007c0c */ /* 0x000fc4000bf26270 */
[----:B------:R-:W-:Y:S02]  /*5fa0*/  PRMT R134, RZ, 0x7610, R134 ;  /* 0x00007610ff867816 */ /* 0x000fe40000000086 */
[----:B------:R0:W5:Y:S01]  /*5fb0*/  @!P2 LDG.E.U8 R135, desc[UR40][R110.64] ;  /* 0x000000286e87a981 */ /* 0x000162000c1e1100 */
[CC--:B-1----:R-:W-:Y:S02]  /*5fc0*/  IADD3 R108, P4, R107.reuse, R83.reuse, RZ ;  /* 0x000000536b6c7210 */ /* 0x0c2fe40007f9e0ff */
[----:B0-----:R-:W-:Y:S01]  /*5fd0*/  LEA.HI R113, R112, 0x1e, RZ, 0x1a ;  /* 0x0000001e70717811 */ /* 0x001fe200078fd0ff */
[----:B------:R-:W-:Y:S01]  /*5fe0*/  IMAD R112, R252, UR31, RZ ;  /* 0x0000001ffc707c24 */ /* 0x000fe2000f8e02ff */
[-C--:B------:R-:W-:Y:S01]  /*5ff0*/  LEA.HI.X.SX32 R109, R107, R104.reuse, 0x1, P4 ;  /* 0x000000686b6d7211 */ /* 0x080fe200020f0eff */
[----:B------:R-:W-:Y:S01]  /*6000*/  ULDC UR31, c[0x0][0x238] ;  /* 0x00008e00001f7ab9 */ /* 0x000fe20000000800 */
[C---:B------:R-:W-:Y:S01]  /*6010*/  ISETP.GE.AND P2, PT, R113.reuse, UR59, PT ;  /* 0x0000003b71007c0c */ /* 0x040fe2000bf46270 */
[----:B------:R-:W-:Y:S01]  /*6020*/  IMAD R107, R113, UR29, RZ ;  /* 0x0000001d716b7c24 */ /* 0x000fe2000f8e02ff */
[CC--:B------:R-:W-:Y:S01]  /*6030*/  IADD3 R110, P5, R112.reuse, R83.reuse, RZ ;  /* 0x00000053706e7210 */ /* 0x0c0fe20007fbe0ff */
[----:B------:R0:W5:Y:S01]  /*6040*/  @!P3 LDG.E.U8 R134, desc[UR40][R108.64] ;  /* 0x000000286c86b981 */ /* 0x000162000c1e1100 */
[----:B------:R-:W-:Y:S01]  /*6050*/  PRMT R137, RZ, 0x7610, R137 ;  /* 0x00007610ff897816 */ /* 0x000fe20000000089 */
[----:B------:R-:W-:Y:S01]  /*6060*/  ULDC UR29, c[0x0][0x238] ;  /* 0x00008e00001d7ab9 */ /* 0x000fe20000000800 */
[----:B------:R-:W-:Y:S01]  /*6070*/  LEA.HI.X.SX32 R111, R112, R104, 0x1, P5 ;  /* 0x00000068706f7211 */ /* 0x000fe200028f0eff */
[C---:B------:R-:W-:Y:S01]  /*6080*/  IMAD R112, R251.reuse, UR31, RZ ;  /* 0x0000001ffb707c24 */ /* 0x040fe2000f8e02ff */
[----:B------:R-:W-:Y:S01]  /*6090*/  ISETP.GE.AND P3, PT, R251, UR59, PT ;  /* 0x0000003bfb007c0c */ /* 0x000fe2000bf66270 */
[----:B------:R-:W-:Y:S01]  /*60a0*/  ULDC UR31, c[0x0][0x238] ;  /* 0x00008e00001f7ab9 */ /* 0x000fe20000000800 */
[----:B------:R-:W-:Y:S01]  /*60b0*/  PRMT R136, RZ, 0x7610, R136 ;  /* 0x00007610ff887816 */ /* 0x000fe20000000088 */
[----:B------:R1:W5:Y:S01]  /*60c0*/  @!P1 LDG.E.U8 R137, desc[UR40][R110.64] ;  /* 0x000000286e899981 */ /* 0x000362000c1e1100 */
[----:B0-----:R-:W-:-:S04]  /*60d0*/  IADD3 R108, P4, R107, R83, RZ ;  /* 0x000000536b6c7210 */ /* 0x001fc80007f9e0ff */
[----:B------:R-:W-:Y:S02]  /*60e0*/  LEA.HI.X.SX32 R109, R107, R104, 0x1, P4 ;  /* 0x000000686b6d7211 */ /* 0x000fe400020f0eff */
[----:B-1----:R-:W-:-:S03]  /*60f0*/  IADD3 R110, P5, R112, R83, RZ ;  /* 0x00000053706e7210 */ /* 0x002fc60007fbe0ff */
[----:B------:R-:W5:Y:S01]  /*6100*/  @!P2 LDG.E.U8 R136, desc[UR40][R108.64] ;  /* 0x000000286c88a981 */ /* 0x000f62000c1e1100 */
[----:B------:R-:W-:Y:S02]  /*6110*/  PRMT R139, RZ, 0x7610, R139 ;  /* 0x00007610ff8b7816 */ /* 0x000fe4000000008b */
[----:B------:R-:W-:Y:S01]  /*6120*/  LEA.HI.X.SX32 R111, R112, R104, 0x1, P5 ;  /* 0x00000068706f7211 */ /* 0x000fe200028f0eff */
[C---:B------:R-:W-:Y:S01]  /*6130*/  IMAD R112, R249.reuse, UR31, RZ ;  /* 0x0000001ff9707c24 */ /* 0x040fe2000f8e02ff */
[----:B------:R-:W-:Y:S01]  /*6140*/  ISETP.GE.AND P2, PT, R249, UR59, PT ;  /* 0x0000003bf9007c0c */ /* 0x000fe2000bf46270 */
[----:B------:R-:W-:Y:S02]  /*6150*/  ULDC UR31, c[0x0][0x238] ;  /* 0x00008e00001f7ab9 */ /* 0x000fe40000000800 */
[----:B------:R0:W5:Y:S01]  /*6160*/  @!P3 LDG.E.U8 R139, desc[UR40][R110.64] ;  /* 0x000000286e8bb981 */ /* 0x000162000c1e1100 */
[----:B------:R-:W-:Y:S02]  /*6170*/  PRMT R141, RZ, 0x7610, R141 ;  /* 0x00007610ff8d7816 */ /* 0x000fe4000000008d */
[----:B0-----:R-:W-:-:S04]  /*6180*/  IADD3 R110, P5, R112, R83, RZ ;  /* 0x00000053706e7210 */ /* 0x001fc80007fbe0ff */
[----:B------:R-:W-:Y:S01]  /*6190*/  LEA.HI.X.SX32 R111, R112, R104, 0x1, P5 ;  /* 0x00000068706f7211 */ /* 0x000fe200028f0eff */
[----:B------:R-:W-:Y:S01]  /*61a0*/  IMAD R112, R247, UR31, RZ ;  /* 0x0000001ff7707c24 */ /* 0x000fe2000f8e02ff */
[C---:B------:R-:W-:Y:S01]  /*61b0*/  ISETP.GE.AND P1, PT, R250.reuse, UR59, PT ;  /* 0x0000003bfa007c0c */ /* 0x040fe2000bf26270 */
[----:B------:R-:W-:Y:S01]  /*61c0*/  IMAD R107, R250, UR29, RZ ;  /* 0x0000001dfa6b7c24 */ /* 0x000fe2000f8e02ff */
[----:B------:R-:W-:Y:S01]  /*61d0*/  PRMT R138, RZ, 0x7610, R138 ;  /* 0x00007610ff8a7816 */ /* 0x000fe2000000008a */
[----:B------:R0:W5:Y:S01]  /*61e0*/  @!P2 LDG.E.U8 R141, desc[UR40][R110.64] ;  /* 0x000000286e8da981 */ /* 0x000162000c1e1100 */
[----:B------:R-:W-:Y:S01]  /*61f0*/  ULDC UR29, c[0x0][0x238] ;  /* 0x00008e00001d7ab9 */ /* 0x000fe20000000800 */
[----:B------:R-:W-:Y:S01]  /*6200*/  ISETP.GE.AND P3, PT, R248, UR59, PT ;  /* 0x0000003bf8007c0c */ /* 0x000fe2000bf66270 */
[----:B------:R-:W-:Y:S01]  /*6210*/  ULDC UR31, c[0x0][0x238] ;  /* 0x00008e00001f7ab9 */ /* 0x000fe20000000800 */
[----:B0-----:R-:W-:-:S04]  /*6220*/  IADD3 R110, P5, R112, R83, RZ ;  /* 0x00000053706e7210 */ /* 0x001fc80007fbe0ff */
[----:B------:R-:W-:Y:S02]  /*6230*/  LEA.HI.X.SX32 R111, R112, R104, 0x1, P5 ;  /* 0x00000068706f7211 */ /* 0x000fe400028f0eff */
[----:B------:R-:W0:Y:S01]  /*6240*/  S2R R112, SR_TID.X ;  /* 0x0000000000707919 */ /* 0x000e220000002100 */
[----:B------:R-:W-:-:S04]  /*6250*/  IADD3 R108, P4, R107, R83, RZ ;  /* 0x000000536b6c7210 */ /* 0x000fc80007f9e0ff */
[----:B------:R-:W-:Y:S01]  /*6260*/  LEA.HI.X.SX32 R109, R107, R104, 0x1, P4 ;  /* 0x000000686b6d7211 */ /* 0x000fe200020f0eff */
[----:B------:R-:W-:Y:S01]  /*6270*/  IMAD R107, R248, UR29, RZ ;  /* 0x0000001df86b7c24 */ /* 0x000fe2000f8e02ff */
[----:B------:R-:W-:Y:S01]  /*6280*/  PRMT R140, RZ, 0x7610, R140 ;  /* 0x00007610ff8c7816 */ /* 0x000fe2000000008c */
[----:B------:R-:W-:Y:S02]  /*6290*/  ULDC UR29, c[0x0][0x238] ;  /* 0x00008e00001d7ab9 */ /* 0x000fe40000000800 */
[----:B------:R1:W5:Y:S01]  /*62a0*/  @!P1 LDG.E.U8 R138, desc[UR40][R108.64] ;  /* 0x000000286c8a9981 */ /* 0x000362000c1e1100 */
[----:B------:R-:W-:Y:S02]  /*62b0*/  ISETP.GE.AND P1, PT, R247, UR59, PT ;  /* 0x0000003bf7007c0c */ /* 0x000fe4000bf26270 */
[----:B------:R-:W-:Y:S02]  /*62c0*/  ISETP.GE.AND P2, PT, R246, UR59, PT ;  /* 0x0000003bf6007c0c */ /* 0x000fe4000bf46270 */
[----:B-1----:R-:W-:-:S04]  /*62d0*/  IADD3 R108, P4, R107, R83, RZ ;  /* 0x000000536b6c7210 */ /* 0x002fc80007f9e0ff */
[----:B------:R-:W-:Y:S01]  /*62e0*/  LEA.HI.X.SX32 R109, R107, R104, 0x1, P4 ;  /* 0x000000686b6d7211 */ /* 0x000fe200020f0eff */
[----:B------:R-:W-:Y:S01]  /*62f0*/  IMAD R107, R246, UR29, RZ ;  /* 0x0000001df66b7c24 */ /* 0x000fe2000f8e02ff */
[----:B------:R-:W-:Y:S01]  /*6300*/  PRMT R143, RZ, 0x7610, R143 ;  /* 0x00007610ff8f7816 */ /* 0x000fe2000000008f */
[----:B------:R-:W-:Y:S02]  /*6310*/  ULDC UR29, c[0x0][0x238] ;  /* 0x00008e00001d7ab9 */ /* 0x000fe40000000800 */
[----:B------:R1:W5:Y:S01]  /*6320*/  @!P3 LDG.E.U8 R140, desc[UR40][R108.64] ;  /* 0x000000286c8cb981 */ /* 0x000362000c1e1100 */
[C---:B------:R-:W-:Y:S02]  /*6330*/  ISETP.GE.AND P3, PT, R245.reuse, UR59, PT ;  /* 0x0000003bf5007c0c */ /* 0x040fe4000bf66270 */
[----:B0-----:R-:W-:Y:S01]  /*6340*/  LEA.HI R113, R112, 0x2e, RZ, 0x1a ;  /* 0x0000002e70717811 */ /* 0x001fe200078fd0ff */
[----:B------:R-:W-:Y:S01]  /*6350*/  IMAD R112, R245, UR31, RZ ;  /* 0x0000001ff5707c24 */ /* 0x000fe2000f8e02ff */
[----:B------:R-:W-:Y:S01]  /*6360*/  PRMT R142, RZ, 0x7610, R142 ;  /* 0x00007610ff8e7816 */ /* 0x000fe2000000008e */
[----:B------:R0:W5:Y:S01]  /*6370*/  @!P1 LDG.E.U8 R143, desc[UR40][R110.64] ;  /* 0x000000286e8f9981 */ /* 0x000162000c1e1100 */
[----:B-1----:R-:W-:Y:S01]  /*6380*/  IADD3 R108, P4, R107, R83, RZ ;  /* 0x000000536b6c7210 */ /* 0x002fe20007f9e0ff */
[----:B------:R-:W-:Y:S01]  /*6390*/  ULDC UR31, c[0x0][0x238] ;  /* 0x00008e00001f7ab9 */ /* 0x000fe20000000800 */
[----:B------:R-:W-:-:S02]  /*63a0*/  ISETP.GE.AND P1, PT, R113, UR59, PT ;  /* 0x0000003b71007c0c */ /* 0x000fc4000bf26270 */
[-C--:B------:R-:W-:Y:S01]  /*63b0*/  LEA.HI.X.SX32 R109, R107, R104.reuse, 0x1, P4 ;  /* 0x000000686b6d7211 */ /* 0x080fe200020f0eff */
[----:B------:R-:W-:Y:S01]  /*63c0*/  IMAD R107, R113, UR29, RZ ;  /* 0x0000001d716b7c24 */ /* 0x000fe2000f8e02ff */
[CC--:B0-----:R-:W-:Y:S01]  /*63d0*/  IADD3 R110, P5, R112.reuse, R83.reuse, RZ ;  /* 0x00000053706e7210 */ /* 0x0c1fe20007fbe0ff */
[----:B------:R-:W-:Y:S01]  /*63e0*/  ULDC UR29, c[0x0][0x238] ;  /* 0x00008e00001d7ab9 */ /* 0x000fe20000000800 */
[----:B------:R-:W-:Y:S01]  /*63f0*/  PRMT R179, RZ, 0x7610, R179 ;  /* 0x00007610ffb37816 */ /* 0x000fe200000000b3 */
[----:B------:R0:W5:Y:S01]  /*6400*/  @!P2 LDG.E.U8 R142, desc[UR40][R108.64] ;  /* 0x000000286c8ea981 */ /* 0x000162000c1e1100 */
[----:B------:R-:W-:Y:S01]  /*6410*/  LEA.HI.X.SX32 R111, R112, R104, 0x1, P5 ;  /* 0x00000068706f7211 */ /* 0x000fe200028f0eff */
[C---:B------:R-:W-:Y:S01]  /*6420*/  IMAD R112, R244.reuse, UR31, RZ ;  /* 0x0000001ff4707c24 */ /* 0x040fe2000f8e02ff */
[----:B------:R-:W-:Y:S01]  /*6430*/  ISETP.GE.AND P2, PT, R244, UR59, PT ;  /* 0x0000003bf4007c0c */ /* 0x000fe2000bf46270 */
[----:B------:R-:W-:Y:S01]  /*6440*/  ULDC UR31, c[0x0][0x238] ;  /* 0x00008e00001f7ab9 */ /* 0x000fe20000000800 */
[----:B------:R-:W-:Y:S01]  /*6450*/  PRMT R178, RZ, 0x7610, R178 ;  /* 0x00007610ffb27816 */ /* 0x000fe200000000b2 */
[----:B------:R1:W5:Y:S01]  /*6460*/  @!P3 LDG.E.U8 R179, desc[UR40][R110.64] ;  /* 0x000000286eb3b981 */ /* 0x000362000c1e1100 */
[----:B0-----:R-:W-:-:S04]  /*6470*/  IADD3 R108, P4, R107, R83, RZ ;  /* 0x000000536b6c7210 */ /* 0x001fc80007f9e0ff */
[-C--:B------:R-:W-:Y:S02]  /*6480*/  LEA.HI.X.SX32 R109, R107, R104.reuse, 0x1, P4 ;  /* 0x000000686b6d7211 */ /* 0x080fe400020f0eff */
[C---:B-1----:R-:W-:Y:S02]  /*6490*/  IADD3 R110, P5, R112.reuse, R83, RZ ;  /* 0x00000053706e7210 */ /* 0x042fe40007fbe0ff */
[----:B------:R-:W-:Y:S01]  /*64a0*/  PRMT R177, RZ, 0x7610, R177 ;  /* 0x00007610ffb17816 */ /* 0x000fe200000000b1 */
[----:B------:R-:W5:Y:S01]  /*64b0*/  @!P1 LDG.E.U8 R178, desc[UR40][R108.64] ;  /* 0x000000286cb29981 */ /* 0x000f62000c1e1100 */
[----:B------:R-:W-:Y:S01]  /*64c0*/  LEA.HI.X.SX32 R111, R112, R104, 0x1, P5 ;  /* 0x00000068706f7211 */ /* 0x000fe200028f0eff */
[C---:B------:R-:W-:Y:S01]  /*64d0*/  IMAD R112, R242.reuse, UR31, RZ ;  /* 0x0000001ff2707c24 */ /* 0x040fe2000f8e02ff */
[----:B------:R-:W-:Y:S01]  /*64e0*/  ISETP.GE.AND P1, PT, R242, UR59, PT ;  /* 0x0000003bf2007c0c */ /* 0x000fe2000bf26270 */
[----:B------:R-:W-:Y:S02]  /*64f0*/  ULDC UR31, c[0x0][0x238] ;  /* 0x00008e00001f7ab9 */ /* 0x000fe40000000800 */
[----:B------:R0:W5:Y:S01]  /*6500*/  @!P2 LDG.E.U8 R177, desc[UR40][R110.64] ;  /* 0x000000286eb1a981 */ /* 0x000162000c1e1100 */
[----:B------:R-:W-:-:S02]  /*6510*/  PRMT R175, RZ, 0x7610, R175 ;  /* 0x00007610ffaf7816 */ /* 0x000fc400000000af */
        /* <DEDUP_REMOVED lines=27> */
[----:B------:R-:W-:Y:S02]  /*66d0*/  ISETP.GE.AND P2, PT, R238, UR59, PT ;  /* 0x0000003bee007c0c */ /* 0x000fe4000bf46270 */
        /* <DEDUP_REMOVED lines=16> */
[----:B------:R-:W1:Y:S01]  /*67e0*/  S2R R113, SR_TID.X ;  /* 0x0000000000717919 */ /* 0x000e620000002100 */
[----:B------:R-:W-:Y:S01]  /*67f0*/  PRMT R170, RZ, 0x7610, R170 ;  /* 0x00007610ffaa7816 */ /* 0x000fe200000000aa */
[----:B------:R-:W-:Y:S01]  /*6800*/  ULDC UR31, c[0x0][0x238] ;  /* 0x00008e00001f7ab9 */ /* 0x000fe20000000800 */
[----:B------:R2:W5:Y:S01]  /*6810*/  @!P2 LDG.E.U8 R171, desc[UR40][R110.64] ;  /* 0x000000286eaba981 */ /* 0x000562000c1e1100 */
[----:B0-----:R-:W-:-:S02]  /*6820*/  IADD3 R108, P4, R107, R83, RZ ;  /* 0x000000536b6c7210 */ /* 0x001fc40007f9e0ff */
[C---:B------:R-:W-:Y:S02]  /*6830*/  ISETP.GE.AND P2, PT, R236.reuse, UR59, PT ;  /* 0x0000003bec007c0c */ /* 0x040fe4000bf46270 */
[-C--:B------:R-:W-:Y:S01]  /*6840*/  LEA.HI.X.SX32 R109, R107, R104.reuse, 0x1, P4 ;  /* 0x000000686b6d7211 */ /* 0x080fe200020f0eff */
[----:B------:R-:W-:Y:S01]  /*6850*/  IMAD R107, R236, UR29, RZ ;  /* 0x0000001dec6b7c24 */ /* 0x000fe2000f8e02ff */
[----:B------:R-:W-:Y:S01]  /*6860*/  PRMT R169, RZ, 0x7610, R169 ;  /* 0x00007610ffa97816 */ /* 0x000fe200000000a9 */
[----:B------:R-:W-:Y:S01]  /*6870*/  ULDC UR29, c[0x0][0x238] ;  /* 0x00008e00001d7ab9 */ /* 0x000fe20000000800 */
[CC--:B--2---:R-:W-:Y:S01]  /*6880*/  IADD3 R110, P5, R112.reuse, R83.reuse, RZ ;  /* 0x00000053706e7210 */ /* 0x0c4fe20007fbe0ff */
[----:B------:R0:W2:Y:S01]  /*6890*/  @!P3 LDG.E.U8 R170, desc[UR40][R108.64] ;  /* 0x000000286caab981 */ /* 0x0000a2000c1e1100 */
[----:B------:R-:W-:Y:S02]  /*68a0*/  PRMT R168, RZ, 0x7610, R168 ;  /* 0x00007610ffa87816 */ /* 0x000fe400000000a8 */
[----:B------:R-:W-:Y:S01]  /*68b0*/  LEA.HI.X.SX32 R111, R112, R104, 0x1, P5 ;  /* 0x00000068706f7211 */ /* 0x000fe200028f0eff */
[----:B------:R-:W-:Y:S01]  /*68c0*/  IMAD R112, R234, UR31, RZ ;  /* 0x0000001fea707c24 */ /* 0x000fe2000f8e02ff */
[----:B0-----:R-:W-:-:S03]  /*68d0*/  IADD3 R108, P4, R107, R83, RZ ;  /* 0x000000536b6c7210 */ /* 0x001fc60007f9e0ff */
[----:B------:R0:W2:Y:S01]  /*68e0*/  @!P1 LDG.E.U8 R169, desc[UR40][R110.64] ;  /* 0x000000286ea99981 */ /* 0x0000a2000c1e1100 */
[----:B------:R-:W-:Y:S01]  /*68f0*/  ISETP.GE.AND P3, PT, R234, UR59, PT ;  /* 0x0000003bea007c0c */ /* 0x000fe2000bf66270 */
[----:B------:R-:W-:Y:S01]  /*6900*/  ULDC UR31, c[0x0][0x238] ;  /* 0x00008e00001f7ab9 */ /* 0x000fe20000000800 */
[----:B------:R-:W-:Y:S01]  /*6910*/  LEA.HI.X.SX32 R109, R107, R104, 0x1, P4 ;  /* 0x000000686b6d7211 */ /* 0x000fe200020f0eff */
[C---:B------:R-:W-:Y:S01]  /*6920*/  IMAD R107, R233.reuse, UR29, RZ ;  /* 0x0000001de96b7c24 */ /* 0x040fe2000f8e02ff */
[----:B------:R-:W-:Y:S01]  /*6930*/  ISETP.GE.AND P1, PT, R233, UR59, PT ;  /* 0x0000003be9007c0c */ /* 0x000fe2000bf26270 */
[----:B------:R-:W-:Y:S02]  /*6940*/  ULDC UR29, c[0x0][0x238] ;  /* 0x00008e00001d7ab9 */ /* 0x000fe40000000800 */
[----:B------:R3:W2:Y:S01]  /*6950*/  @!P2 LDG.E.U8 R168, desc[UR40][R108.64] ;  /* 0x000000286ca8a981 */ /* 0x0006a2000c1e1100 */
[----:B0-----:R-:W-:Y:S02]  /*6960*/  IADD3 R110, P5, R112, R83, RZ ;  /* 0x00000053706e7210 */ /* 0x001fe40007fbe0ff */
[----:B------:R-:W-:-:S02]  /*6970*/  PRMT R167, RZ, 0x7610, R167 ;  /* 0x00007610ffa77816 */ /* 0x000fc400000000a7 */
[-C--:B------:R-:W-:Y:S02]  /*6980*/  LEA.HI.X.SX32 R111, R112, R104.reuse, 0x1, P5 ;  /* 0x00000068706f7211 */ /* 0x080fe400028f0eff */
[-C--:B---3--:R-:W-:Y:S02]  /*6990*/  IADD3 R108, P4, R107, R83.reuse, RZ ;  /* 0x000000536b6c7210 */ /* 0x088fe40007f9e0ff */
[----:B------:R-:W-:Y:S01]  /*69a0*/  PRMT R166, RZ, 0x7610, R166 ;  /* 0x00007610ffa67816 */ /* 0x000fe200000000a6 */
[----:B------:R-:W-:Y:S01]  /*69b0*/  IMAD R112, R231, UR29, RZ ;  /* 0x0000001de7707c24 */ /* 0x000fe2000f8e02ff */
[----:B------:R-:W-:Y:S01]  /*69c0*/  LEA.HI.X.SX32 R109, R107, R104, 0x1, P4 ;  /* 0x000000686b6d7211 */ /* 0x000fe200020f0eff */
[C---:B------:R-:W-:Y:S01]  /*69d0*/  IMAD R107, R232.reuse, UR31, RZ ;  /* 0x0000001fe86b7c24 */ /* 0x040fe2000f8e02ff */
[----:B------:R-:W-:Y:S01]  /*69e0*/  ISETP.GE.AND P2, PT, R232, UR59, PT ;  /* 0x0000003be8007c0c */ /* 0x000fe2000bf46270 */
[----:B------:R0:W3:Y:S01]  /*69f0*/  @!P3 LDG.E.U8 R167, desc[UR40][R110.64] ;  /* 0x000000286ea7b981 */ /* 0x0000e2000c1e1100 */
[----:B------:R-:W-:Y:S01]  /*6a00*/  ISETP.GE.AND P3, PT, R231, UR59, PT ;  /* 0x0000003be7007c0c */ /* 0x000fe2000bf66270 */
[----:B------:R-:W-:Y:S01]  /*6a10*/  ULDC UR31, c[0x0][0x238] ;  /* 0x00008e00001f7ab9 */ /* 0x000fe20000000800 */
[----:B------:R-:W-:Y:S01]  /*6a20*/  PRMT R165, RZ, 0x7610, R165 ;  /* 0x00007610ffa57816 */ /* 0x000fe200000000a5 */
[----:B------:R4:W3:Y:S01]  /*6a30*/  @!P1 LDG.E.U8 R166, desc[UR40][R108.64] ;  /* 0x000000286ca69981 */ /* 0x0008e2000c1e1100 */
[----:B------:R-:W-:Y:S01]  /*6a40*/  PRMT R164, RZ, 0x7610, R164 ;  /* 0x00007610ffa47816 */ /* 0x000fe200000000a4 */
[----:B------:R-:W-:Y:S01]  /*6a50*/  ULDC UR29, c[0x0][0x238] ;  /* 0x00008e00001d7ab9 */ /* 0x000fe20000000800 */
[----:B0-----:R-:W-:-:S02]  /*6a60*/  IADD3 R110, P5, R107, R83, RZ ;  /* 0x000000536b6e7210 */ /* 0x001fc40007fbe0ff */
[CC--:B----4-:R-:W-:Y:S02]  /*6a70*/  IADD3 R108, P4, R112.reuse, R83.reuse, RZ ;  /* 0x00000053706c7210 */ /* 0x0d0fe40007f9e0ff */
[-C--:B------:R-:W-:Y:S02]  /*6a80*/  LEA.HI.X.SX32 R111, R107, R104.reuse, 0x1, P5 ;  /* 0x000000686b6f7211 */ /* 0x080fe400028f0eff */
[----:B------:R-:W-:Y:S01]  /*6a90*/  LEA.HI.X.SX32 R109, R112, R104, 0x1, P4 ;  /* 0x00000068706d7211 */ /* 0x000fe200020f0eff */
[C---:B------:R-:W-:Y:S01]  /*6aa0*/  IMAD R112, R230.reuse, UR31, RZ ;  /* 0x0000001fe6707c24 */ /* 0x040fe2000f8e02ff */
[----:B-1----:R-:W-:Y:S01]  /*6ab0*/  LEA.HI R107, R113, 0x4e, RZ, 0x1a ;  /* 0x0000004e716b7811 */ /* 0x002fe200078fd0ff */
[----:B------:R0:W4:Y:S01]  /*6ac0*/  @!P2 LDG.E.U8 R165, desc[UR40][R110.64] ;  /* 0x000000286ea5a981 */ /* 0x000122000c1e1100 */
[----:B------:R-:W-:Y:S01]  /*6ad0*/  ISETP.GE.AND P1, PT, R230, UR59, PT ;  /* 0x0000003be6007c0c */ /* 0x000fe2000bf26270 */
[----:B------:R-:W-:Y:S01]  /*6ae0*/  ULDC UR31, c[0x0][0x238] ;  /* 0x00008e00001f7ab9 */ /* 0x000fe20000000800 */
[C---:B------:R-:W-:Y:S01]  /*6af0*/  ISETP.GE.AND P2, PT, R107.reuse, UR59, PT ;  /* 0x0000003b6b007c0c */ /* 0x040fe2000bf46270 */
[----:B------:R-:W-:Y:S01]  /*6b00*/  IMAD R107, R107, UR29, RZ ;  /* 0x0000001d6b6b7c24 */ /* 0x000fe2000f8e02ff */
[----:B------:R-:W-:Y:S01]  /*6b10*/  PRMT R163, RZ, 0x7610, R163 ;  /* 0x00007610ffa37816 */ /* 0x000fe200000000a3 */
[----:B------:R1:W4:Y:S01]  /*6b20*/  @!P3 LDG.E.U8 R164, desc[UR40][R108.64] ;  /* 0x000000286ca4b981 */ /* 0x000322000c1e1100 */
[----:B0-----:R-:W-:Y:S01]  /*6b30*/  IADD3 R110, P5, R112, R83, RZ ;  /* 0x00000053706e7210 */ /* 0x001fe20007fbe0ff */
[----:B------:R-:W-:Y:S01]  /*6b40*/  ULDC UR29, c[0x0][0x238] ;  /* 0x00008e00001d7ab9 */ /* 0x000fe20000000800 */
[----:B------:R-:W-:-:S02]  /*6b50*/  ISETP.GE.AND P3, PT, R229, UR59, PT ;  /* 0x0000003be5007c0c */ /* 0x000fc4000bf66270 */
[-C--:B------:R-:W-:Y:S01]  /*6b60*/  LEA.HI.X.SX32 R111, R112, R104.reuse, 0x1, P5 ;  /* 0x00000068706f7211 */ /* 0x080fe200028f0eff */
[----:B------:R-:W-:Y:S01]  /*6b70*/  IMAD R112, R229, UR31, RZ ;  /* 0x0000001fe5707c24 */ /* 0x000fe2000f8e02ff */
[CC--:B-1----:R-:W-:Y:S01]  /*6b80*/  IADD3 R108, P4, R107.reuse, R83.reuse, RZ ;  /* 0x000000536b6c7210 */ /* 0x0c2fe20007f9e0ff */
[----:B------:R-:W-:Y:S01]  /*6b90*/  ULDC UR31, c[0x0][0x238] ;  /* 0x00008e00001f7ab9 */ /* 0x000fe20000000800 */
[----:B------:R-:W-:Y:S01]  /*6ba0*/  PRMT R162, RZ, 0x7610, R162 ;  /* 0x00007610ffa27816 */ /* 0x000fe200000000a2 */
[----:B------:R0:W4:Y:S01]  /*6bb0*/  @!P1 LDG.E.U8 R163, desc[UR40][R110.64] ;  /* 0x000000286ea39981 */ /* 0x000122000c1e1100 */
[----:B------:R-:W-:Y:S01]  /*6bc0*/  LEA.HI.X.SX32 R109, R107, R104, 0x1, P4 ;  /* 0x000000686b6d7211 */ /* 0x000fe200020f0eff */
[C---:B------:R-:W-:Y:S01]  /*6bd0*/  IMAD R107, R228.reuse, UR29, RZ ;  /* 0x0000001de46b7c24 */ /* 0x040fe2000f8e02ff */
[----:B------:R-:W-:Y:S01]  /*6be0*/  ISETP.GE.AND P1, PT, R228, UR59, PT ;  /* 0x0000003be4007c0c */ /* 0x000fe2000bf26270 */
[----:B------:R-:W-:Y:S01]  /*6bf0*/  ULDC UR29, c[0x0][0x238] ;  /* 0x00008e00001d7ab9 */ /* 0x000fe20000000800 */
[----:B------:R-:W-:Y:S01]  /*6c00*/  PRMT R161, RZ, 0x7610, R161 ;  /* 0x00007610ffa17816 */ /* 0x000fe200000000a1 */
[----:B------:R1:W4:Y:S01]  /*6c10*/  @!P2 LDG.E.U8 R162, desc[UR40][R108.64] ;  /* 0x000000286ca2a981 */ /* 0x000322000c1e1100 */
[----:B0-----:R-:W-:-:S02]  /*6c20*/  IADD3 R110, P5, R112, R83, RZ ;  /* 0x00000053706e7210 */ /* 0x001fc40007fbe0ff */
[C---:B------:R-:W-:Y:S02]  /*6c30*/  ISETP.GE.AND P2, PT, R227.reuse, UR59, PT ;  /* 0x0000003be3007c0c */ /* 0x040fe4000bf46270 */
[-C--:B------:R-:W-:Y:S01]  /*6c40*/  LEA.HI.X.SX32 R111, R112, R104.reuse, 0x1, P5 ;  /* 0x00000068706f7211 */ /* 0x080fe200028f0eff */
[----:B------:R-:W-:Y:S01]  /*6c50*/  IMAD R112, R227, UR31, RZ ;  /* 0x0000001fe3707c24 */ /* 0x000fe2000f8e02ff */
[C---:B-1----:R-:W-:Y:S01]  /*6c60*/  IADD3 R108, P4, R107.reuse, R83, RZ ;  /* 0x000000536b6c7210 */ /* 0x042fe20007f9e0ff */
[----:B------:R-:W-:Y:S01]  /*6c70*/  ULDC UR31, c[0x0][0x238] ;  /* 0x00008e00001f7ab9 */ /* 0x000fe20000000800 */
[----:B------:R-:W-:Y:S01]  /*6c80*/  PRMT R160, RZ, 0x7610, R160 ;  /* 0x00007610ffa07816 */ /* 0x000fe200000000a0 */
[----:B------:R0:W4:Y:S01]  /*6c90*/  @!P3 LDG.E.U8 R161, desc[UR40][R110.64] ;  /* 0x000000286ea1b981 */ /* 0x000122000c1e1100 */
[----:B------:R-:W-:Y:S01]  /*6ca0*/  LEA.HI.X.SX32 R109, R107, R104, 0x1, P4 ;  /* 0x000000686b6d7211 */ /* 0x000fe200020f0eff */
[C---:B------:R-:W-:Y:S01]  /*6cb0*/  IMAD R107, R226.reuse, UR29, RZ ;  /* 0x0000001de26b7c24 */ /* 0x040fe2000f8e02ff */
[----:B------:R-:W-:-:S02]  /*6cc0*/  ISETP.GE.AND P3, PT, R226, UR59, PT ;  /* 0x0000003be2007c0c */ /* 0x000fc4000bf66270 */
[----:B------:R-:W-:Y:S01]  /*6cd0*/  PRMT R159, RZ, 0x7610, R159 ;  /* 0x00007610ff9f7816 */ /* 0x000fe2000000009f */
[----:B------:R1:W4:Y:S01]  /*6ce0*/  @!P1 LDG.E.U8 R160, desc[UR40][R108.64] ;  /* 0x000000286ca09981 */ /* 0x000322000c1e1100 */
[----:B------:R-:W-:Y:S01]  /*6cf0*/  PRMT R158, RZ, 0x7610, R158 ;  /* 0x00007610ff9e7816 */ /* 0x000fe2000000009e */
[----:B------:R-:W-:Y:S01]  /*6d00*/  IMAD R114, R224, UR31, RZ ;  /* 0x0000001fe0727c24 */ /* 0x000fe2000f8e02ff */
[----:B------:R-:W-:Y:S01]  /*6d10*/  ULDC UR29, c[0x0][0x238] ;  /* 0x00008e00001d7ab9 */ /* 0x000fe20000000800 */
[----:B0-----:R-:W-:Y:S01]  /*6d20*/  IADD3 R110, P5, R112, R83, RZ ;  /* 0x00000053706e7210 */ /* 0x001fe20007fbe0ff */
[----:B------:R-:W-:-:S03]  /*6d30*/  ULDC UR31, c[0x0][0x238] ;  /* 0x00008e00001f7ab9 */ /* 0x000fc60000000800 */
[----:B------:R-:W-:Y:S02]  /*6d40*/  LEA.HI.X.SX32 R111, R112, R104, 0x1, P5 ;  /* 0x00000068706f7211 */ /* 0x000fe400028f0eff */
[----:B-1----:R-:W-:-:S03]  /*6d50*/  IADD3 R108, P4, R107, R83, RZ ;  /* 0x000000536b6c7210 */ /* 0x002fc60007f9e0ff */
[----:B------:R0:W4:Y:S01]  /*6d60*/  @!P2 LDG.E.U8 R159, desc[UR40][R110.64] ;  /* 0x000000286e9fa981 */ /* 0x000122000c1e1100 */
[----:B------:R-:W-:Y:S02]  /*6d70*/  LEA.HI.X.SX32 R109, R107, R104, 0x1, P4 ;  /* 0x000000686b6d7211 */ /* 0x000fe400020f0eff */
[----:B------:R-:W-:Y:S01]  /*6d80*/  ISETP.GE.AND P2, PT, R224, UR59, PT ;  /* 0x0000003be0007c0c */ /* 0x000fe2000bf46270 */
[----:B------:R-:W-:Y:S01]  /*6d90*/  IMAD R107, R223, UR29, RZ ;  /* 0x0000001ddf6b7c24 */ /* 0x000fe2000f8e02ff */
[-C--:B------:R-:W-:Y:S01]  /*6da0*/  IADD3 R112, P4, R115, R83.reuse, RZ ;  /* 0x0000005373707210 */ /* 0x080fe20007f9e0ff */
[----:B------:R1:W4:Y:S01]  /*6db0*/  @!P3 LDG.E.U8 R158, desc[UR40][R108.64] ;  /* 0x000000286c9eb981 */ /* 0x000322000c1e1100 */
[----:B------:R-:W-:Y:S01]  /*6dc0*/  ISETP.GE.AND P1, PT, R225, UR59, PT ;  /* 0x0000003be1007c0c */ /* 0x000fe2000bf26270 */
[----:B------:R-:W-:Y:S01]  /*6dd0*/  ULDC UR29, c[0x0][0x238] ;  /* 0x00008e00001d7ab9 */ /* 0x000fe20000000800 */
[----:B------:R-:W-:Y:S02]  /*6de0*/  ISETP.GE.AND P3, PT, R223, UR59, PT ;  /* 0x0000003bdf007c0c */ /* 0x000fe4000bf66270 */
[----:B0-----:R-:W-:-:S02]  /*6df0*/  IADD3 R110, P5, R114, R83, RZ ;  /* 0x00000053726e7210 */ /* 0x001fc40007fbe0ff */
[----:B------:R-:W-:Y:S02]  /*6e00*/  PRMT R156, RZ, 0x7610, R156 ;  /* 0x00007610ff9c7816 */ /* 0x000fe4000000009c */
[-C--:B------:R-:W-:Y:S02]  /*6e10*/  LEA.HI.X.SX32 R113, R115, R104.reuse, 0x1, P4 ;  /* 0x0000006873717211 */ /* 0x080fe400020f0eff */
[----:B------:R-:W-:Y:S02]  /*6e20*/  LEA.HI.X.SX32 R111, R114, R104, 0x1, P5 ;  /* 0x00000068726f7211 */ /* 0x000fe400028f0eff */
[----:B-1----:R-:W-:Y:S02]  /*6e30*/  IADD3 R108, P4, R107, R83, RZ ;  /* 0x000000536b6c7210 */ /* 0x002fe40007f9e0ff */
[----:B------:R-:W-:Y:S01]  /*6e40*/  PRMT R157, RZ, 0x7610, R157 ;  /* 0x00007610ff9d7816 */ /* 0x000fe2000000009d */
[----:B------:R0:W4:Y:S01]  /*6e50*/  @!P2 LDG.E.U8 R156, desc[UR40][R110.64] ;  /* 0x000000286e9ca981 */ /* 0x000122000c1e1100 */
[----:B------:R-:W-:-:S02]  /*6e60*/  PRMT R155, RZ, 0x7610, R155 ;  /* 0x00007610ff9b7816 */ /* 0x000fc4000000009b */
[----:B------:R-:W-:Y:S01]  /*6e70*/  LEA.HI.X.SX32 R109, R107, R104, 0x1, P4 ;  /* 0x000000686b6d7211 */ /* 0x000fe200020f0eff */
[C---:B------:R-:W-:Y:S01]  /*6e80*/  IMAD R107, R222.reuse, UR29, RZ ;  /* 0x0000001dde6b7c24 */ /* 0x040fe2000f8e02ff */
[----:B------:R-:W-:Y:S01]  /*6e90*/  ISETP.GE.AND P4, PT, R222, UR59, PT ;  /* 0x0000003bde007c0c */ /* 0x000fe2000bf86270 */
[----:B------:R-:W4:Y:S01]  /*6ea0*/  @!P1 LDG.E.U8 R157, desc[UR40][R112.64] ;  /* 0x00000028709d9981 */ /* 0x000f22000c1e1100 */
[----:B------:R-:W-:Y:S01]  /*6eb0*/  PRMT R154, RZ, 0x7610, R154 ;  /* 0x00007610ff9a7816 */ /* 0x000fe2000000009a */
[----:B------:R-:W-:Y:S01]  /*6ec0*/  IMAD R114, R221, UR31, RZ ;  /* 0x0000001fdd727c24 */ /* 0x000fe2000f8e02ff */
[----:B------:R-:W-:Y:S01]  /*6ed0*/  PRMT R153, RZ, 0x7610, R153 ;  /* 0x00007610ff997816 */ /* 0x000fe20000000099 */
[----:B------:R1:W4:Y:S01]  /*6ee0*/  @!P3 LDG.E.U8 R155, desc[UR40][R108.64] ;  /* 0x000000286c9bb981 */ /* 0x000322000c1e1100 */
[----:B0-----:R-:W-:Y:S01]  /*6ef0*/  IADD3 R110, P2, R206, R83, RZ ;  /* 0x00000053ce6e7210 */ /* 0x001fe20007f5e0ff */
[----:B------:R-:W-:-:S03]  /*6f00*/  ULDC UR29, c[0x0][0x238] ;  /* 0x00008e00001d7ab9 */ /* 0x000fc60000000800 */
[-C--:B------:R-:W-:Y:S02]  /*6f10*/  LEA.HI.X.SX32 R111, R206, R104.reuse, 0x1, P2 ;  /* 0x00000068ce6f7211 */ /* 0x080fe400010f0eff */
[----:B------:R-:W-:Y:S02]  /*6f20*/  ISETP.GE.AND P2, PT, R221, UR59, PT ;  /* 0x0000003bdd007c0c */ /* 0x000fe4000bf46270 */
[CC--:B-1----:R-:W-:Y:S01]  /*6f30*/  IADD3 R108, P1, R107.reuse, R83.reuse, RZ ;  /* 0x000000536b6c7210 */ /* 0x0c2fe20007f3e0ff */
[----:B------:R0:W4:Y:S03]  /*6f40*/  @!P0 LDG.E.U8 R154, desc[UR40][R110.64] ;  /* 0x000000286e9a8981 */ /* 0x000126000c1e1100 */
[----:B------:R-:W-:Y:S01]  /*6f50*/  LEA.HI.X.SX32 R109, R107, R104, 0x1, P1 ;  /* 0x000000686b6d7211 */ /* 0x000fe200008f0eff */
[C---:B------:R-:W-:Y:S01]  /*6f60*/  IMAD R107, R220.reuse, UR29, RZ ;  /* 0x0000001ddc6b7c24 */ /* 0x040fe2000f8e02ff */
[----:B------:R-:W-:Y:S01]  /*6f70*/  ISETP.GE.AND P1, PT, R220, UR59, PT ;  /* 0x0000003bdc007c0c */ /* 0x000fe2000bf26270 */
[----:B------:R-:W-:Y:S01]  /*6f80*/  ULDC UR29, c[0x0][0x238] ;  /* 0x00008e00001d7ab9 */ /* 0x000fe20000000800 */
[----:B------:R-:W-:Y:S01]  /*6f90*/  PRMT R151, RZ, 0x7610, R151 ;  /* 0x00007610ff977816 */ /* 0x000fe20000000097 */
[----:B------:R1:W4:Y:S01]  /*6fa0*/  @!P4 LDG.E.U8 R153, desc[UR40][R108.64] ;  /* 0x000000286c99c981 */ /* 0x000322000c1e1100 */
[----:B0-----:R-:W-:-:S04]  /*6fb0*/  IADD3 R110, P0, R114, R83, RZ ;  /* 0x00000053726e7210 */ /* 0x001fc80007f1e0ff */
[----:B------:R-:W-:Y:S02]  /*6fc0*/  LEA.HI.X.SX32 R111, R114, R104, 0x1, P0 ;  /* 0x00000068726f7211 */ /* 0x000fe400000f0eff */
[----:B-1----:R-:W-:-:S03]  /*6fd0*/  IADD3 R108, P0, R107, R83, RZ ;  /* 0x000000536b6c7210 */ /* 0x002fc60007f1e0ff */
[----:B------:R-:W4:Y:S01]  /*6fe0*/  @!P2 LDG.E.U8 R151, desc[UR40][R110.64] ;  /* 0x000000286e97a981 */ /* 0x000f22000c1e1100 */
[----:B------:R-:W-:Y:S02]  /*6ff0*/  PRMT R150, RZ, 0x7610, R150 ;  /* 0x00007610ff967816 */ /* 0x000fe40000000096 */
[----:B------:R-:W-:Y:S01]  /*7000*/  LEA.HI.X.SX32 R109, R107, R104, 0x1, P0 ;  /* 0x000000686b6d7211 */ /* 0x000fe200000f0eff */
[C---:B------:R-:W-:Y:S01]  /*7010*/  IMAD R107, R219.reuse, UR29, RZ ;  /* 0x0000001ddb6b7c24 */ /* 0x040fe2000f8e02ff */
[----:B------:R-:W-:Y:S01]  /*7020*/  ISETP.GE.AND P2, PT, R219, UR59, PT ;  /* 0x0000003bdb007c0c */ /* 0x000fe2000bf46270 */
[----:B------:R-:W-:Y:S02]  /*7030*/  ULDC UR29, c[0x0][0x238] ;  /* 0x00008e00001d7ab9 */ /* 0x000fe40000000800 */
[----:B------:R0:W4:Y:S01]  /*7040*/  @!P1 LDG.E.U8 R150, desc[UR40][R108.64] ;  /* 0x000000286c969981 */ /* 0x000122000c1e1100 */
[----:B------:R-:W-:Y:S02]  /*7050*/  PRMT R149, RZ, 0x7610, R149 ;  /* 0x00007610ff957816 */ /* 0x000fe40000000095 */
[----:B------:R-:W-:-:S02]  /*7060*/  ISETP.GE.AND P1, PT, R218, UR59, PT ;  /* 0x0000003bda007c0c */ /* 0x000fc4000bf26270 */
[----:B0-----:R-:W-:-:S04]  /*7070*/  IADD3 R108, P0, R107, R83, RZ ;  /* 0x000000536b6c7210 */ /* 0x001fc80007f1e0ff */
[----:B------:R-:W-:Y:S01]  /*7080*/  LEA.HI.X.SX32 R109, R107, R104, 0x1, P0 ;  /* 0x000000686b6d7211 */ /* 0x000fe200000f0eff */
[----:B------:R-:W-:Y:S01]  /*7090*/  IMAD R107, R218, UR29, RZ ;  /* 0x0000001dda6b7c24 */ /* 0x000fe2000f8e02ff */
[----:B------:R-:W-:Y:S01]  /*70a0*/  PRMT R148, RZ, 0x7610, R148 ;  /* 0x00007610ff947816 */ /* 0x000fe20000000094 */
[----:B------:R-:W-:Y:S02]  /*70b0*/  ULDC UR29, c[0x0][0x238] ;  /* 0x00008e00001d7ab9 */ /* 0x000fe40000000800 */
[----:B------:R0:W4:Y:S02]  /*70c0*/  @!P2 LDG.E.U8 R149, desc[UR40][R108.64] ;  /* 0x000000286c95a981 */ /* 0x000124000c1e1100 */
[----:B0-----:R-:W-:-:S04]  /*70d0*/  IADD3 R108, P0, R107, R83, RZ ;  /* 0x000000536b6c7210 */ /* 0x001fc80007f1e0ff */
[----:B------:R-:W-:Y:S01]  /*70e0*/  LEA.HI.X.SX32 R109, R107, R104, 0x1, P0 ;  /* 0x000000686b6d7211 */ /* 0x000fe200000f0eff */
[C---:B------:R-:W-:Y:S01]  /*70f0*/  IMAD R107, R217.reuse, UR29, RZ ;  /* 0x0000001dd96b7c24 */ /* 0x040fe2000f8e02ff */
[----:B------:R-:W-:Y:S01]  /*7100*/  PRMT R147, RZ, 0x7610, R147 ;  /* 0x00007610ff937816 */ /* 0x000fe20000000093 */
[----:B------:R-:W-:Y:S02]  /*7110*/  ULDC UR29, c[0x0][0x238] ;  /* 0x00008e00001d7ab9 */ /* 0x000fe40000000800 */
[----:B------:R0:W4:Y:S01]  /*7120*/  @!P1 LDG.E.U8 R148, desc[UR40][R108.64] ;  /* 0x000000286c949981 */ /* 0x000122000c1e1100 */
[----:B------:R-:W-:Y:S02]  /*7130*/  ISETP.GE.AND P1, PT, R217, UR59, PT ;  /* 0x0000003bd9007c0c */ /* 0x000fe4000bf26270 */
[----:B0-----:R-:W-:-:S04]  /*7140*/  IADD3 R108, P0, R107, R83, RZ ;  /* 0x000000536b6c7210 */ /* 0x001fc80007f1e0ff */
[----:B------:R-:W-:Y:S01]  /*7150*/  LEA.HI.X.SX32 R109, R107, R104, 0x1, P0 ;  /* 0x000000686b6d7211 */ /* 0x000fe200000f0eff */
[----:B------:R-:W-:Y:S01]  /*7160*/  IMAD R112, R216, UR29, RZ ;  /* 0x0000001dd8707c24 */ /* 0x000fe2000f8e02ff */
[----:B------:R-:W-:Y:S01]  /*7170*/  LEA.HI R107, R123, 0x6e, RZ, 0x1a ;  /* 0x0000006e7b6b7811 */ /* 0x000fe200078fd0ff */
[----:B------:R-:W-:-:S04]  /*7180*/  ULDC UR29, c[0x0][0x238] ;  /* 0x00008e00001d7ab9 */ /* 0x000fc80000000800 */
[----:B------:R0:W4:Y:S01]  /*7190*/  @!P1 LDG.E.U8 R147, desc[UR40][R108.64] ;  /* 0x000000286c939981 */ /* 0x000122000c1e1100 */
[----:B------:R-:W-:Y:S02]  /*71a0*/  ISETP.GE.AND P1, PT, R216, UR59, PT ;  /* 0x0000003bd8007c0c */ /* 0x000fe4000bf26270 */
[----:B------:R-:W-:Y:S02]  /*71b0*/  PRMT R146, RZ, 0x7610, R146 ;  /* 0x00007610ff927816 */ /* 0x000fe40000000092 */
[C---:B0-----:R-:W-:Y:S02]  /*71c0*/  IADD3 R108, P0, R112.reuse, R83, RZ ;  /* 0x00000053706c7210 */ /* 0x041fe40007f1e0ff */
[----:B------:R-:W-:Y:S02]  /*71d0*/  ISETP.GE.AND P2, PT, R107, UR59, PT ;  /* 0x0000003b6b007c0c */ /* 0x000fe4000bf46270 */
[----:B------:R-:W-:-:S05]  /*71e0*/  LEA.HI.X.SX32 R109, R112, R104, 0x1, P0 ;  /* 0x00000068706d7211 */ /* 0x000fca00000f0eff */
[----:B------:R0:W4:Y:S01]  /*71f0*/  @!P1 LDG.E.U8 R146, desc[UR40][R108.64] ;  /* 0x000000286c929981 */ /* 0x000122000c1e1100 */
[----:B------:R-:W-:Y:S01]  /*7200*/  PRMT R145, RZ, 0x7610, R145 ;  /* 0x00007610ff917816 */ /* 0x000fe20000000091 */
[C---:B------:R-:W-:Y:S01]  /*7210*/  IMAD R110, R215.reuse, UR29, RZ ;  /* 0x0000001dd76e7c24 */ /* 0x040fe2000f8e02ff */
[----:B------:R-:W-:Y:S01]  /*7220*/  ISETP.GE.AND P1, PT, R215, UR59, PT ;  /* 0x0000003bd7007c0c */ /* 0x000fe2000bf26270 */
[----:B------:R-:W-:Y:S01]  /*7230*/  ULDC UR29, c[0x0][0x238] ;  /* 0x00008e00001d7ab9 */ /* 0x000fe20000000800 */
[----:B0-----:R-:W-:-:S04]  /*7240*/  IADD3 R108, P0, R207, R83, RZ ;  /* 0x00000053cf6c7210 */ /* 0x001fc80007f1e0ff */
[----:B------:R-:W-:-:S05]  /*7250*/  LEA.HI.X.SX32 R109, R207, R104, 0x1, P0 ;  /* 0x00000068cf6d7211 */ /* 0x000fca00000f0eff */
[----:B------:R0:W4:Y:S01]  /*7260*/  @!P2 LDG.E.U8 R145, desc[UR40][R108.64] ;  /* 0x000000286c91a981 */ /* 0x000122000c1e1100 */
[----:B------:R-:W-:Y:S02]  /*7270*/  PRMT R144, RZ, 0x7610, R144 ;  /* 0x00007610ff907816 */ /* 0x000fe40000000090 */
        /* <DEDUP_REMOVED lines=10> */
[----:B------:R-:W-:-:S05]  /*7320*/  ULDC UR29, c[0x0][0x238] ;  /* 0x00008e00001d7ab9 */ /* 0x000fca0000000800 */
[----:B------:R0:W4:Y:S01]  /*7330*/  @!P1 LDG.E.U8 R107, desc[UR40][R108.64] ;  /* 0x000000286c6b9981 */ /* 0x000122000c1e1100 */
[----:B------:R-:W-:Y:S02]  /*7340*/  ISETP.GE.AND P1, PT, R213, UR59, PT ;  /* 0x0000003bd5007c0c */ /* 0x000fe4000bf26270 */
[----:B------:R-:W-:-:S04]  /*7350*/  IADD3 R110, P0, R112, R83, RZ ;  /* 0x00000053706e7210 */ /* 0x000fc80007f1e0ff */
[----:B------:R-:W-:Y:S02]  /*7360*/  LEA.HI.X.SX32 R111, R112, R104, 0x1, P0 ;  /* 0x00000068706f7211 */ /* 0x000fe400000f0eff */
[----:B0-----:R-:W-:Y:S01]  /*7370*/  PRMT R108, RZ, 0x7610, R108 ;  /* 0x00007610ff6c7816 */ /* 0x001fe2000000006c */
[----:B------:R-:W-:Y:S01]  /*7380*/  IMAD R112, R212, UR29, RZ ;  /* 0x0000001dd4707c24 */ /* 0x000fe2000f8e02ff */
[----:B------:R-:W-:Y:S01]  /*7390*/  PRMT R109, RZ, 0x7610, R109 ;  /* 0x00007610ff6d7816 */ /* 0x000fe2000000006d */
[----:B------:R-:W-:-:S03]  /*73a0*/  ULDC UR29, c[0x0][0x238] ;  /* 0x00008e00001d7ab9 */ /* 0x000fc60000000800 */
        /* <DEDUP_REMOVED lines=18> */
[----:B------:R-:W-:-:S06]  /*74d0*/  IMAD R116, R209, UR29, RZ ;  /* 0x0000001dd1747c24 */ /* 0x000fcc000f8e02ff */
[----:B------:R0:W4:Y:S01]  /*74e0*/  @!P1 LDG.E.U8 R111, desc[UR40][R112.64] ;  /* 0x00000028706f9981 */ /* 0x000122000c1e1100 */
[----:B------:R-:W-:Y:S02]  /*74f0*/  ISETP.GE.AND P1, PT, R209, UR59, PT ;  /* 0x0000003bd1007c0c */ /* 0x000fe4000bf26270 */
[C---:B------:R-:W-:Y:S02]  /*7500*/  IADD3 R114, P0, R116.reuse, R83, RZ ;  /* 0x0000005374727210 */ /* 0x040fe40007f1e0ff */
[----:B0-----:R-:W-:Y:S02]  /*7510*/  LEA.HI R112, R123, 0x7e, RZ, 0x1a ;  /* 0x0000007e7b707811 */ /* 0x001fe400078fd0ff */
[----:B------:R-:W-:Y:S02]  /*7520*/  LEA.HI.X.SX32 R115, R116, R104, 0x1, P0 ;  /* 0x0000006874737211 */ /* 0x000fe400000f0eff */
[----:B------:R-:W-:Y:S02]  /*7530*/  ISETP.GE.AND P2, PT, R112, UR59, PT ;  /* 0x0000003b70007c0c */ /* 0x000fe4000bf46270 */
[----:B------:R-:W-:-:S02]  /*7540*/  PRMT R112, RZ, 0x7610, R112 ;  /* 0x00007610ff707816 */ /* 0x000fc40000000070 */
[----:B------:R-:W-:-:S04]  /*7550*/  PRMT R113, RZ, 0x7610, R113 ;  /* 0x00007610ff717816 */ /* 0x000fc80000000071 */
[----:B------:R0:W4:Y:S02]  /*7560*/  @!P1 LDG.E.U8 R112, desc[UR40][R114.64] ;  /* 0x0000002872709981 */ /* 0x000124000c1e1100 */
[----:B0-----:R-:W-:-:S04]  /*7570*/  IADD3 R114, P0, R208, R83, RZ ;  /* 0x00000053d0727210 */ /* 0x001fc80007f1e0ff */
[----:B------:R-:W-:-:S05]  /*7580*/  LEA.HI.X.SX32 R115, R208, R104, 0x1, P0 ;  /* 0x00000068d0737211 */ /* 0x000fca00000f0eff */
[----:B------:R0:W4:Y:S01]  /*7590*/  @!P2 LDG.E.U8 R113, desc[UR40][R114.64] ;  /* 0x000000287271a981 */ /* 0x000122000c1e1100 */
[----:B------:R-:W-:Y:S02]  /*75a0*/  ISETP.GE.AND P0, PT, R0, UR59, PT ;  /* 0x0000003b00007c0c */ /* 0x000fe4000bf06270 */
[----:B------:R-:W-:Y:S02]  /*75b0*/  IADD3 R116, P1, R106, R205, RZ ;  /* 0x000000cd6a747210 */ /* 0x000fe40007f3e0ff */
[----:B0-----:R-:W-:Y:S02]  /*75c0*/  SHF.R.S32.HI R114, RZ, 0x1f, R106 ;  /* 0x0000001fff727819 */ /* 0x001fe4000001146a */
[----:B------:R-:W-:-:S03]  /*75d0*/  PRMT R115, RZ, 0x7610, R115 ;  /* 0x00007610ff737816 */ /* 0x000fc60000000073 */
[----:B------:R-:W-:Y:S01]  /*75e0*/  IMAD.X R117, R114, 0x1, R204, P1 ;  /* 0x0000000172757824 */ /* 0x000fe200008e06cc */
[----:B------:R-:W-:Y:S01]  /*75f0*/  BAR.SYNC.DEFER_BLOCKING 0x0 ;  /* 0x0000000000007b1d */ /* 0x000fe20000010000 */
[----:B------:R-:W-:-:S05]  /*7600*/  IADD3 R118, P1, R106, R17, RZ ;  /* 0x000000116a767210 */ /* 0x000fca0007f3e0ff */
[----:B------:R-:W-:Y:S02]  /*7610*/  IMAD.X R119, R114, 0x1, R72, P1 ;  /* 0x0000000172777824 */ /* 0x000fe400008e0648 */
[----:B------:R-:W-:Y:S01]  /*7620*/  IMAD.SHL.U32 R152, R123, 0x10, RZ ;  /* 0x000000107b987824 */ /* 0x000fe200078e00ff */
[----:B------:R0:W4:Y:S02]  /*7630*/  @!P0 LDG.E.U8 R115, desc[UR40][R116.64] ;  /* 0x0000002874738981 */ /* 0x000124000c1e1100 */
[----:B0-----:R-:W-:-:S06]  /*7640*/  PRMT R116, RZ, 0x7610, R116 ;  /* 0x00007610ff747816 */ /* 0x001fcc0000000074 */
[----:B------:R0:W4:Y:S01]  /*7650*/  @!P0 LDG.E.U8 R116, desc[UR40][R118.64] ;  /* 0x0000002876748981 */ /* 0x000122000c1e1100 */
[----:B------:R-:W-:Y:S02]  /*7660*/  PRMT R117, RZ, 0x7610, R117 ;  /* 0x00007610ff757816 */ /* 0x000fe40000000075 */
[----:B0-----:R-:W-:-:S05]  /*7670*/  IADD3 R118, P1, R106, R19, RZ ;  /* 0x000000136a767210 */ /* 0x001fca0007f3e0ff */
[----:B------:R-:W-:Y:S01]  /*7680*/  IMAD.X R119, R114, 0x1, R74, P1 ;  /* 0x0000000172777824 */ /* 0x000fe200008e064a */
[----:B------:R-:W-:Y:S02]  /*7690*/  IADD3 R120, P1, R106, R21, RZ ;  /* 0x000000156a787210 */ /* 0x000fe40007f3e0ff */
[----:B------:R-:W-:Y:S02]  /*76a0*/  LOP3.LUT R152, R152, 0x70, RZ, 0xc0, !PT ;  /* 0x0000007098987812 */ /* 0x000fe400078ec0ff */
[----:B------:R-:W-:Y:S01]  /*76b0*/  LOP3.LUT R123, R123, 0x3f, RZ, 0xc0, !PT ;  /* 0x0000003f7b7b7812 */ /* 0x000fe200078ec0ff */
[----:B------:R0:W4:Y:S01]  /*76c0*/  @!P0 LDG.E.U8 R117, desc[UR40][R118.64] ;  /* 0x0000002876758981 */ /* 0x000122000c1e1100 */
[----:B------:R-:W-:-:S03]  /*76d0*/  IMAD.X R121, R114, 0x1, R76, P1 ;  /* 0x0000000172797824 */ /* 0x000fc600008e064c */
[----:B------:R-:W-:Y:S01]  /*76e0*/  IMAD R152, R123, 0x80, R152 ;  /* 0x000000807b987824 */ /* 0x000fe200078e0298 */
[----:B0-----:R-:W-:-:S04]  /*76f0*/  PRMT R118, RZ, 0x7610, R118 ;  /* 0x00007610ff767816 */ /* 0x001fc80000000076 */
[----:B------:R-:W-:Y:S02]  /*7700*/  LOP3.LUT R152, R152, R2, RZ, 0xfc, !PT ;  /* 0x0000000298987212 */ /* 0x000fe400078efcff */
[----:B------:R0:W4:Y:S01]  /*7710*/  @!P0 LDG.E.U8 R118, desc[UR40][R120.64] ;  /* 0x0000002878768981 */ /* 0x000122000c1e1100 */
[----:B------:R-:W-:-:S03]  /*7720*/  PRMT R119, RZ, 0x7610, R119 ;  /* 0x00007610ff777816 */ /* 0x000fc60000000077 */
[----:B------:R1:W-:Y:S01]  /*7730*/  STS.U8 [R152+UR60], R122 ;  /* 0x0000007a98007988 */ /* 0x0003e2000800003c */
[----:B0-----:R-:W-:-:S05]  /*7740*/  IADD3 R120, P1, R106, R23, RZ ;  /* 0x000000176a787210 */ /* 0x001fca0007f3e0ff */
[----:B------:R-:W-:Y:S01]  /*7750*/  IMAD.X R121, R114, 0x1, R78, P1 ;  /* 0x0000000172797824 */ /* 0x000fe200008e064e */
[----:B-1----:R-:W-:-:S04]  /*7760*/  IADD3 R122, P1, R106, R57, RZ ;  /* 0x000000396a7a7210 */ /* 0x002fc80007f3e0ff */
[----:B------:R0:W4:Y:S01]  /*7770*/  @!P0 LDG.E.U8 R119, desc[UR40][R120.64] ;  /* 0x0000002878778981 */ /* 0x000122000c1e1100 */
[----:B------:R-:W-:Y:S01]  /*7780*/  IMAD.X R123, R114, 0x1, R80, P1 ;  /* 0x00000001727b7824 */ /* 0x000fe200008e0650 */
[----:B0-----:R-:W-:-:S06]  /*7790*/  PRMT R120, RZ, 0x7610, R120 ;  /* 0x00007610ff787816 */ /* 0x001fcc0000000078 */
[----:B------:R0:W4:Y:S01]  /*77a0*/  @!P0 LDG.E.U8 R120, desc[UR40][R122.64] ;  /* 0x000000287a788981 */ /* 0x000122000c1e1100 */
[----:B------:R-:W-:-:S03]  /*77b0*/  PRMT R121, RZ, 0x7610, R121 ;  /* 0x00007610ff797816 */ /* 0x000fc60000000079 */
[----:B------:R1:W-:Y:S01]  /*77c0*/  STS.U8 [R152+UR60+0x4], R124 ;  /* 0x0000047c98007988 */ /* 0x0003e2000800003c */
[----:B0-----:R-:W-:-:S05]  /*77d0*/  IADD3 R122, P1, R106, R59, RZ ;  /* 0x0000003b6a7a7210 */ /* 0x001fca0007f3e0ff */
[----:B------:R-:W-:Y:S01]  /*77e0*/  IMAD.X R123, R114, 0x1, R82, P1 ;  /* 0x00000001727b7824 */ /* 0x000fe200008e0652 */
[----:B-1----:R-:W-:Y:S01]  /*77f0*/  IADD3 R124, P1, R106, R61, RZ ;  /* 0x0000003d6a7c7210 */ /* 0x002fe20007f3e0ff */
[----:B-----5:R0:W-:Y:S04]  /*7800*/  STS.U8 [R152+UR60+0x2], R125 ;  /* 0x0000027d98007988 */ /* 0x0201e8000800003c */
[----:B------:R1:W5:Y:S01]  /*7810*/  @!P0 LDG.E.U8 R121, desc[UR40][R122.64] ;  /* 0x000000287a798981 */ /* 0x000362000c1e1100 */
[----:B0-----:R-:W-:Y:S01]  /*7820*/  IMAD.X R125, R114, 0x1, R84, P1 ;  /* 0x00000001727d7824 */ /* 0x001fe200008e0654 */
[----:B-1----:R-:W-:-:S06]  /*7830*/  PRMT R122, RZ, 0x7610, R122 ;  /* 0x00007610ff7a7816 */ /* 0x002fcc000000007a */
[----:B------:R0:W5:Y:S01]  /*7840*/  @!P0 LDG.E.U8 R122, desc[UR40][R124.64] ;  /* 0x000000287c7a8981 */ /* 0x000162000c1e1100 */
[----:B------:R-:W-:-:S03]  /*7850*/  PRMT R123, RZ, 0x7610, R123 ;  /* 0x00007610ff7b7816 */ /* 0x000fc6000000007b */
[----:B------:R1:W-:Y:S01]  /*7860*/  STS.U8 [R152+UR60+0x8], R126 ;  /* 0x0000087e98007988 */ /* 0x0003e2000800003c */
[----:B0-----:R-:W-:-:S05]  /*7870*/  IADD3 R124, P1, R106, R63, RZ ;  /* 0x0000003f6a7c7210 */ /* 0x001fca0007f3e0ff */
[----:B------:R-:W-:Y:S01]  /*7880*/  IMAD.X R125, R114, 0x1, R86, P1 ;  /* 0x00000001727d7824 */ /* 0x000fe200008e0656 */
[----:B-1----:R-:W-:Y:S01]  /*7890*/  IADD3 R126, P1, R106, R65, RZ ;  /* 0x000000416a7e7210 */ /* 0x002fe20007f3e0ff */
[----:B------:R0:W-:Y:S04]  /*78a0*/  STS.U8 [R152+UR60+0x6], R127 ;  /* 0x0000067f98007988 */ /* 0x0001e8000800003c */
        /* <DEDUP_REMOVED lines=12> */
[----:B-1----:R-:W-:Y:S02]  /*7970*/  PRMT R126, RZ, 0x7610, R126 ;  /* 0x00007610ff7e7816 */ /* 0x002fe4000000007e */
[----:B------:R-:W-:-:S04]  /*7980*/  LOP3.LUT R235, R152, 0x10, RZ, 0x3c, !PT ;  /* 0x0000001098eb7812 */ /* 0x000fc800078e3cff */
[----:B------:R0:W5:Y:S01]  /*7990*/  @!P0 LDG.E.U8 R126, desc[UR40][R128.64] ;  /* 0x00000028807e8981 */ /* 0x000162000c1e1100 */
[----:B------:R-:W-:-:S03]  /*79a0*/  PRMT R127, RZ, 0x7610, R127 ;  /* 0x00007610ff7f7816 */ /* 0x000fc6000000007f */
[----:B------:R-:W-:Y:S01]  /*79b0*/  STS.U8 [R152+UR60+0xe], R131 ;  /* 0x00000e8398007988 */ /* 0x000fe2000800003c */
[----:B0-----:R-:W-:-:S03]  /*79c0*/  IADD3 R128, P1, R106, R71, RZ ;  /* 0x000000476a807210 */ /* 0x001fc60007f3e0ff */
[----:B------:R0:W-:Y:S02]  /*79d0*/  STS.U8 [R235+UR60+0x2], R130 ;  /* 0x00000282eb007988 */ /* 0x0001e4000800003c */
[----:B------:R-:W-:-:S05]  /*79e0*/  IMAD.X R129, R114, 0x1, R92, P1 ;  /* 0x0000000172817824 */ /* 0x000fca00008e065c */
[----:B------:R1:W5:Y:S01]  /*79f0*/  @!P0 LDG.E.U8 R127, desc[UR40][R128.64] ;  /* 0x00000028807f8981 */ /* 0x000362000c1e1100 */
[----:B0-----:R-:W-:-:S05]  /*7a00*/  IADD3 R130, P1, R106, R73, RZ ;  /* 0x000000496a827210 */ /* 0x001fca0007f3e0ff */
[----:B------:R-:W-:Y:S01]  /*7a10*/  IMAD.X R131, R114, 0x1, R93, P1 ;  /* 0x0000000172837824 */ /* 0x000fe200008e065d */
        /* <DEDUP_REMOVED lines=31> */
[----:B------:R0:W-:Y:S04]  /*7c10*/  STS.U8 [R235+UR60], R180 ;  /* 0x000000b4eb007988 */ /* 0x0001e8000800003c */
[----:B------:R1:W5:Y:S01]  /*7c20*/  @!P0 LDG.E.U8 R134, desc[UR40][R136.64] ;  /* 0x0000002888868981 */ /* 0x000362000c1e1100 */
[----:B------:R-:W-:-:S02]  /*7c30*/  PRMT R135, RZ, 0x7610, R135 ;  /* 0x00007610ff877816 */ /* 0x000fc40000000087 */
[----:B0-----:R-:W-:Y:S01]  /*7c40*/  LOP3.LUT R180, R152, 0x20, RZ, 0x3c, !PT ;  /* 0x0000002098b47812 */ /* 0x001fe200078e3cff */
[----:B------:R-:W5:Y:S01]  /*7c50*/  LDL R235, [R1] ;  /* 0x0000000001eb7983 */ /* 0x000f620000100800 */
[----:B-1----:R-:W-:-:S03]  /*7c60*/  IADD3 R136, P1, R106, R87, RZ ;  /* 0x000000576a887210 */ /* 0x002fc60007f3e0ff */
[----:B------:R0:W-:Y:S02]  /*7c70*/  STS.U8 [R180+UR60+0x2], R138 ;  /* 0x0000028ab4007988 */ /* 0x0001e4000800003c */
[----:B------:R-:W-:Y:S02]  /*7c80*/  IMAD.X R137, R114, 0x1, R100, P1 ;  /* 0x0000000172897824 */ /* 0x000fe400008e0664 */
[----:B------:R1:W-:Y:S04]  /*7c90*/  STS.U8 [R180+UR60], R139 ;  /* 0x0000008bb4007988 */ /* 0x0003e8000800003c */
[----:B------:R2:W5:Y:S01]  /*7ca0*/  @!P0 LDG.E.U8 R135, desc[UR40][R136.64] ;  /* 0x0000002888878981 */ /* 0x000562000c1e1100 */
[----:B0-----:R-:W-:-:S05]  /*7cb0*/  IADD3 R138, P1, R106, R89, RZ ;  /* 0x000000596a8a7210 */ /* 0x001fca0007f3e0ff */
[----:B-1----:R-:W-:Y:S01]  /*7cc0*/  IMAD.X R139, R114, 0x1, R101, P1 ;  /* 0x00000001728b7824 */ /* 0x002fe200008e0665 */
[----:B--2---:R-:W-:-:S06]  /*7cd0*/  PRMT R136, RZ, 0x7610, R136 ;  /* 0x00007610ff887816 */ /* 0x004fcc0000000088 */
[----:B------:R0:W2:Y:S01]  /*7ce0*/  @!P0 LDG.E.U8 R136, desc[UR40][R138.64] ;  /* 0x000000288a888981 */ /* 0x0000a2000c1e1100 */
[----:B------:R-:W-:-:S03]  /*7cf0*/  PRMT R137, RZ, 0x7610, R137 ;  /* 0x00007610ff897816 */ /* 0x000fc60000000089 */
[----:B------:R1:W-:Y:S01]  /*7d00*/  STS.U8 [R180+UR60+0x6], R140 ;  /* 0x0000068cb4007988 */ /* 0x0003e2000800003c */
[----:B0-----:R-:W-:-:S05]  /*7d10*/  IADD3 R138, P1, R106, R181, RZ ;  /* 0x000000b56a8a7210 */ /* 0x001fca0007f3e0ff */
[----:B------:R-:W-:Y:S01]  /*7d20*/  IMAD.X R139, R114, 0x1, R102, P1 ;  /* 0x00000001728b7824 */ /* 0x000fe200008e0666 */
[----:B-1----:R-:W-:Y:S01]  /*7d30*/  IADD3 R140, P1, R106, R183, RZ ;  /* 0x000000b76a8c7210 */ /* 0x002fe20007f3e0ff */
[----:B------:R0:W-:Y:S04]  /*7d40*/  STS.U8 [R180+UR60+0x4], R141 ;  /* 0x0000048db4007988 */ /* 0x0001e8000800003c */
[----:B------:R1:W2:Y:S01]  /*7d50*/  @!P0 LDG.E.U8 R137, desc[UR40][R138.64] ;  /* 0x000000288a898981 */ /* 0x0002a2000c1e1100 */
[----:B0-----:R-:W-:Y:S01]  /*7d60*/  IMAD.X R141, R114, 0x1, R182, P1 ;  /* 0x00000001728d7824 */ /* 0x001fe200008e06b6 */
[----:B-1----:R-:W-:-:S06]  /*7d70*/  PRMT R138, RZ, 0x7610, R138 ;  /* 0x00007610ff8a7816 */ /* 0x002fcc000000008a */
        /* <DEDUP_REMOVED lines=11> */
[----:B------:R-:W-:Y:S02]  /*7e30*/  PRMT R141, RZ, 0x7610, R141 ;  /* 0x00007610ff8d7816 */ /* 0x000fe4000000008d */
[----:B0-----:R-:W-:-:S05]  /*7e40*/  IADD3 R142, P1, R106, R189, RZ ;  /* 0x000000bd6a8e7210 */ /* 0x001fca0007f3e0ff */
[----:B------:R-:W-:Y:S01]  /*7e50*/  IMAD.X R143, R114, 0x1, R188, P1 ;  /* 0x00000001728f7824 */ /* 0x000fe200008e06bc */
[----:B------:R0:W-:Y:S04]  /*7e60*/  STS.U8 [R180+UR60+0xe], R178 ;  /* 0x00000eb2b4007988 */ /* 0x0001e8000800003c */
[----:B------:R1:W2:Y:S01]  /*7e70*/  @!P0 LDG.E.U8 R141, desc[UR40][R142.64] ;  /* 0x000000288e8d8981 */ /* 0x0002a2000c1e1100 */
[----:B0-----:R-:W-:Y:S02]  /*7e80*/  PRMT R178, RZ, 0x7610, R178 ;  /* 0x00007610ffb27816 */ /* 0x001fe400000000b2 */
[----:B-1----:R-:W-:Y:S01]  /*7e90*/  IADD3 R142, P1, R106, R191, RZ ;  /* 0x000000bf6a8e7210 */ /* 0x002fe20007f3e0ff */
[----:B------:R0:W-:Y:S04]  /*7ea0*/  STS.U8 [R180+UR60+0xc], R179 ;  /* 0x00000cb3b4007988 */ /* 0x0001e8000800003c */
[----:B------:R-:W-:-:S05]  /*7eb0*/  IMAD.X R143, R114, 0x1, R190, P1 ;  /* 0x00000001728f7824 */ /* 0x000fca00008e06be */
[----:B------:R1:W2:Y:S01]  /*7ec0*/  @!P0 LDG.E.U8 R178, desc[UR40][R142.64] ;  /* 0x000000288eb28981 */ /* 0x0002a2000c1e1100 */
[----:B0-----:R-:W-:-:S05]  /*7ed0*/  LOP3.LUT R179, R152, 0x30, RZ, 0x3c, !PT ;  /* 0x0000003098b37812 */ /* 0x001fca00078e3cff */
[----:B------:R0:W-:Y:S01]  /*7ee0*/  STS.U8 [R179+UR60], R177 ;  /* 0x000000b1b3007988 */ /* 0x0001e2000800003c */
[----:B-1----:R-:W-:-:S05]  /*7ef0*/  IADD3 R142, P1, R106, R193, RZ ;  /* 0x000000c16a8e7210 */ /* 0x002fca0007f3e0ff */
[----:B------:R-:W-:Y:S01]  /*7f00*/  IMAD.X R143, R114, 0x1, R192, P1 ;  /* 0x00000001728f7824 */ /* 0x000fe200008e06c0 */
[----:B0-----:R-:W-:Y:S01]  /*7f10*/  PRMT R177, RZ, 0x7610, R177 ;  /* 0x00007610ffb17816 */ /* 0x001fe200000000b1 */
[----:B------:R0:W-:Y:S05]  /*7f20*/  STS.U8 [R179+UR60+0x2], R176 ;  /* 0x000002b0b3007988 */ /* 0x0001ea000800003c */
[----:B------:R1:W2:Y:S01]  /*7f30*/  @!P0 LDG.E.U8 R177, desc[UR40][R142.64] ;  /* 0x000000288eb18981 */ /* 0x0002a2000c1e1100 */
[----:B0-----:R-:W-:Y:S02]  /*7f40*/  PRMT R176, RZ, 0x7610, R176 ;  /* 0x00007610ffb07816 */ /* 0x001fe400000000b0 */
[----:B-1----:R-:W-:-:S05]  /*7f50*/  IADD3 R142, P1, R106, R195, RZ ;  /* 0x000000c36a8e7210 */ /* 0x002fca0007f3e0ff */
[----:B------:R-:W-:Y:S01]  /*7f60*/  IMAD.X R143, R114, 0x1, R194, P1 ;  /* 0x00000001728f7824 */ /* 0x000fe200008e06c2 */
[----:B------:R0:W-:Y:S04]  /*7f70*/  STS.U8 [R179+UR60+0x4], R175 ;  /* 0x000004afb3007988 */ /* 0x0001e8000800003c */
        /* <DEDUP_REMOVED lines=17> */
[----:B-1----:R-:W-:-:S04]  /*8090*/  IADD3 R142, P1, R106, UR58, RZ ;  /* 0x0000003a6a8e7c10 */ /* 0x002fc8000ff3e0ff */
[----:B------:R-:W-:Y:S01]  /*80a0*/  IADD3.X R143, R114, UR38, RZ, P1, !PT ;  /* 0x00000026728f7c10 */ /* 0x000fe20008ffe4ff */
        /* <DEDUP_REMOVED lines=9> */
[----:B------:R-:W-:Y:S02]  /*8140*/  IADD3.X R143, R114, UR36, RZ, P1, !PT ;  /* 0x00000024728f7c10 */ /* 0x000fe40008ffe4ff */
[----:B------:R-:W-:-:S03]  /*8150*/  LOP3.LUT R179, R152, 0x40, RZ, 0x3c, !PT ;  /* 0x0000004098b37812 */ /* 0x000fc600078e3cff */
[----:B------:R0:W2:Y:S04]  /*8160*/  @!P0 LDG.E.U8 R170, desc[UR40][R142.64] ;  /* 0x000000288eaa8981 */ /* 0x0000a8000c1e1100 */
[----:B------:R1:W-:Y:S01]  /*8170*/  STS.U8 [R179+UR60], R169 ;  /* 0x000000a9b3007988 */ /* 0x0003e2000800003c */
[----:B0-----:R-:W-:Y:S02]  /*8180*/  IADD3 R142, P1, R106, UR55, RZ ;  /* 0x000000376a8e7c10 */ /* 0x001fe4000ff3e0ff */
[----:B-1----:R-:W-:Y:S02]  /*8190*/  PRMT R169, RZ, 0x7610, R169 ;  /* 0x00007610ffa97816 */ /* 0x002fe400000000a9 */
[----:B------:R-:W-:Y:S01]  /*81a0*/  IADD3.X R143, R114, UR35, RZ, P1, !PT ;  /* 0x00000023728f7c10 */ /* 0x000fe20008ffe4ff */
[----:B------:R0:W-:Y:S04]  /*81b0*/  STS.U8 [R179+UR60+0x2], R168 ;  /* 0x000002a8b3007988 */ /* 0x0001e8000800003c */
[----:B------:R1:W2:Y:S01]  /*81c0*/  @!P0 LDG.E.U8 R169, desc[UR40][R142.64] ;  /* 0x000000288ea98981 */ /* 0x0002a2000c1e1100 */
[----:B0-----:R-:W-:-:S02]  /*81d0*/  PRMT R168, RZ, 0x7610, R168 ;  /* 0x00007610ffa87816 */ /* 0x001fc400000000a8 */
[----:B-1----:R-:W-:-:S04]  /*81e0*/  IADD3 R142, P1, R106, UR54, RZ ;  /* 0x000000366a8e7c10 */ /* 0x002fc8000ff3e0ff */
[----:B------:R-:W-:Y:S01]  /*81f0*/  IADD3.X R143, R114, UR34, RZ, P1, !PT ;  /* 0x00000022728f7c10 */ /* 0x000fe20008ffe4ff */
[----:B---3--:R0:W-:Y:S04]  /*8200*/  STS.U8 [R179+UR60+0x4], R167 ;  /* 0x000004a7b3007988 */ /* 0x0081e8000800003c */
[----:B------:R1:W3:Y:S01]  /*8210*/  @!P0 LDG.E.U8 R168, desc[UR40][R142.64] ;  /* 0x000000288ea88981 */ /* 0x0002e2000c1e1100 */
[----:B0-----:R-:W-:Y:S02]  /*8220*/  PRMT R167, RZ, 0x7610, R167 ;  /* 0x00007610ffa77816 */ /* 0x001fe400000000a7 */
[----:B-1----:R-:W-:-:S04]  /*8230*/  IADD3 R142, P1, R106, UR53, RZ ;  /* 0x000000356a8e7c10 */ /* 0x002fc8000ff3e0ff */
[----:B------:R-:W-:Y:S01]  /*8240*/  IADD3.X R143, R114, UR33, RZ, P1, !PT ;  /* 0x00000021728f7c10 */ /* 0x000fe20008ffe4ff */
[----:B------:R0:W-:Y:S04]  /*8250*/  STS.U8 [R179+UR60+0x6], R166 ;  /* 0x000006a6b3007988 */ /* 0x0001e8000800003c */
[----:B------:R1:W3:Y:S01]  /*8260*/  @!P0 LDG.E.U8 R167, desc[UR40][R142.64] ;  /* 0x000000288ea78981 */ /* 0x0002e2000c1e1100 */
[----:B0-----:R-:W-:Y:S02]  /*8270*/  PRMT R166, RZ, 0x7610, R166 ;  /* 0x00007610ffa67816 */ /* 0x001fe400000000a6 */
[----:B-1----:R-:W-:-:S04]  /*8280*/  IADD3 R142, P1, R106, UR52, RZ ;  /* 0x000000346a8e7c10 */ /* 0x002fc8000ff3e0ff */
[----:B------:R-:W-:Y:S01]  /*8290*/  IADD3.X R143, R114, UR32, RZ, P1, !PT ;  /* 0x00000020728f7c10 */ /* 0x000fe20008ffe4ff */
[----:B----4-:R0:W-:Y:S04]  /*82a0*/  STS.U8 [R179+UR60+0x8], R165 ;  /* 0x000008a5b3007988 */ /* 0x0101e8000800003c */
[----:B------:R1:W4:Y:S01]  /*82b0*/  @!P0 LDG.E.U8 R166, desc[UR40][R142.64] ;  /* 0x000000288ea68981 */ /* 0x000322000c1e1100 */
        /* <DEDUP_REMOVED lines=8> */
[----:B------:R0:W-:Y:S04]  /*8340*/  STS.U8 [R179+UR60+0xc], R163 ;  /* 0x00000ca3b3007988 */ /* 0x0001e8000800003c */
        /* <DEDUP_REMOVED lines=8> */
[----:B------:R-:W-:Y:S02]  /*83d0*/  IADD3.X R143, R114, UR12, RZ, P1, !PT ;  /* 0x0000000c728f7c10 */ /* 0x000fe40008ffe4ff */
[----:B------:R-:W-:-:S03]  /*83e0*/  LOP3.LUT R179, R152, 0x50, RZ, 0x3c, !PT ;  /* 0x0000005098b37812 */ /* 0x000fc600078e3cff */
[----:B------:R0:W4:Y:S04]  /*83f0*/  @!P0 LDG.E.U8 R162, desc[UR40][R142.64] ;  /* 0x000000288ea28981 */ /* 0x000128000c1e1100 */
[----:B------:R1:W-:Y:S01]  /*8400*/  STS.U8 [R179+UR60], R161 ;  /* 0x000000a1b3007988 */ /* 0x0003e2000800003c */
[----:B0-----:R-:W-:Y:S02]  /*8410*/  IADD3 R142, P1, R106, UR47, RZ ;  /* 0x0000002f6a8e7c10 */ /* 0x001fe4000ff3e0ff */
[----:B-1----:R-:W-:Y:S02]  /*8420*/  PRMT R161, RZ, 0x7610, R161 ;  /* 0x00007610ffa17816 */ /* 0x002fe400000000a1 */
[----:B------:R-:W-:Y:S01]  /*8430*/  IADD3.X R143, R114, UR11, RZ, P1, !PT ;  /* 0x0000000b728f7c10 */ /* 0x000fe20008ffe4ff */
[----:B------:R0:W-:Y:S04]  /*8440*/  STS.U8 [R179+UR60+0x2], R160 ;  /* 0x000002a0b3007988 */ /* 0x0001e8000800003c */
[----:B------:R1:W3:Y:S01]  /*8450*/  @!P0 LDG.E.U8 R161, desc[UR40][R142.64] ;  /* 0x000000288ea18981 */ /* 0x0002e2000c1e1100 */
[----:B0-----:R-:W-:-:S02]  /*8460*/  PRMT R160, RZ, 0x7610, R160 ;  /* 0x00007610ffa07816 */ /* 0x001fc400000000a0 */
        /* <DEDUP_REMOVED lines=30> */
[----:B-1----:R-:W-:-:S05]  /*8650*/  IADD3 R142, P1, R106, R203, RZ ;  /* 0x000000cb6a8e7210 */ /* 0x002fca0007f3e0ff */
[----:B------:R-:W-:-:S05]  /*8660*/  IMAD.X R143, R114, 0x1, R202, P1 ;  /* 0x00000001728f7824 */ /* 0x000fca00008e06ca */
[----:B------:R0:W4:Y:S01]  /*8670*/  @!P0 LDG.E.U8 R154, desc[UR40][R142.64] ;  /* 0x000000288e9a8981 */ /* 0x000122000c1e1100 */
[----:B------:R-:W-:Y:S02]  /*8680*/  PRMT R179, RZ, 0x7610, R179 ;  /* 0x00007610ffb37816 */ /* 0x000fe400000000b3 */
[----:B0-----:R-:W-:-:S05]  /*8690*/  IADD3 R142, P1, R106, R13, RZ ;  /* 0x0000000d6a8e7210 */ /* 0x001fca0007f3e0ff */
[----:B------:R-:W-:Y:S01]  /*86a0*/  IMAD.X R143, R114, 0x1, R68, P1 ;  /* 0x00000001728f7824 */ /* 0x000fe200008e0644 */
[----:B------:R-:W-:-:S04]  /*86b0*/  LOP3.LUT R180, R152, 0x60, RZ, 0x3c, !PT ;  /* 0x0000006098b47812 */ /* 0x000fc800078e3cff */
[----:B------:R0:W4:Y:S01]  /*86c0*/  @!P0 LDG.E.U8 R179, desc[UR40][R142.64] ;  /* 0x000000288eb38981 */ /* 0x000122000c1e1100 */
[----:B------:R-:W-:Y:S02]  /*86d0*/  PRMT R152, RZ, 0x7610, R152 ;  /* 0x00007610ff987816 */ /* 0x000fe40000000098 */
[----:B0-----:R-:W-:-:S05]  /*86e0*/  IADD3 R142, P1, R106, R15, RZ ;  /* 0x0000000f6a8e7210 */ /* 0x001fca0007f3e0ff */
[----:B------:R-:W-:Y:S01]  /*86f0*/  IMAD.X R143, R114, 0x1, R70, P1 ;  /* 0x00000001728f7824 */ /* 0x000fe200008e0646 */
[----:B------:R0:W-:Y:S04]  /*8700*/  STS.U8 [R180+UR60+0x2], R151 ;  /* 0x00000297b4007988 */ /* 0x0001e8000800003c */
[----:B------:R1:W4:Y:S01]  /*8710*/  @!P0 LDG.E.U8 R152, desc[UR40][R142.64] ;  /* 0x000000288e988981 */ /* 0x000322000c1e1100 */
[----:B0-----:R-:W-:Y:S02]  /*8720*/  PRMT R151, RZ, 0x7610, R151 ;  /* 0x00007610ff977816 */ /* 0x001fe40000000097 */
[----:B-1----:R-:W-:-:S05]  /*8730*/  IADD3 R142, P1, R106, R11, RZ ;  /* 0x0000000b6a8e7210 */ /* 0x002fca0007f3e0ff */
        /* <DEDUP_REMOVED lines=31> */
[----:B------:R0:W-:Y:S04]  /*8930*/  STS.U8 [R180+UR60], R153 ;  /* 0x00000099b4007988 */ /* 0x0001e8000800003c */
        /* <DEDUP_REMOVED lines=8> */
[----:B------:R-:W-:-:S05]  /*89c0*/  IMAD.X R143, R114, 0x1, R18, P1 ;  /* 0x00000001728f7824 */ /* 0x000fca00008e0612 */
[----:B------:R0:W4:Y:S02]  /*89d0*/  @!P0 LDG.E.U8 R144, desc[UR40][R142.64] ;  /* 0x000000288e908981 */ /* 0x000124000c1e1100 */
[----:B0-----:R-:W-:-:S05]  /*89e0*/  IADD3 R142, P1, R106, R105, RZ ;  /* 0x000000696a8e7210 */ /* 0x001fca0007f3e0ff */
[----:B------:R-:W-:Y:S01]  /*89f0*/  IMAD.X R143, R114, 0x1, R16, P1 ;  /* 0x00000001728f7824 */ /* 0x000fe200008e0610 */
[----:B------:R-:W-:-:S06]  /*8a00*/  PRMT R114, RZ, 0x7610, R114 ;  /* 0x00007610ff727816 */ /* 0x000fcc0000000072 */
[----:B------:R-:W4:Y:S04]  /*8a10*/  @!P0 LDG.E.U8 R114, desc[UR40][R142.64] ;  /* 0x000000288e728981 */ /* 0x000f28000c1e1100 */
[----:B------:R0:W-:Y:S04]  /*8a20*/  STS.U8 [R4+UR60+0x2], R107 ;  /* 0x0000026b04007988 */ /* 0x0001e8000800003c */
[----:B------:R1:W-:Y:S01]  /*8a30*/  STS.U8 [R4+UR60+0x4], R108 ;  /* 0x0000046c04007988 */ /* 0x0003e2000800003c */
[----:B0-----:R-:W-:-:S03]  /*8a40*/  LOP3.LUT R107, R0, 0x10, RZ, 0x3c, !PT ;  /* 0x00000010006b7812 */ /* 0x001fc600078e3cff */
[----:B------:R-:W-:Y:S04]  /*8a50*/  STS.U8 [R4+UR60+0x6], R109 ;  /* 0x0000066d04007988 */ /* 0x000fe8000800003c */
[----:B------:R-:W-:Y:S01]  /*8a60*/  STS.U8 [R4+UR60+0x8], R110 ;  /* 0x0000086e04007988 */ /* 0x000fe2000800003c */
[----:B-1----:R-:W-:-:S03]  /*8a70*/  LOP3.LUT R108, R0, 0x20, RZ, 0x3c, !PT ;  /* 0x00000020006c7812 */ /* 0x002fc600078e3cff */
[----:B------:R-:W-:Y:S04]  /*8a80*/  STS.U8 [R4+UR60+0xa], R111 ;  /* 0x00000a6f04007988 */ /* 0x000fe8000800003c */
[----:B------:R-:W-:Y:S04]  /*8a90*/  STS.U8 [R4+UR60+0xc], R112 ;  /* 0x00000c7004007988 */ /* 0x000fe8000800003c */
[----:B------:R-:W-:Y:S04]  /*8aa0*/  STS.U8 [R4+UR60+0xe], R113 ;  /* 0x00000e7104007988 */ /* 0x000fe8000800003c */
[----:B------:R-:W-:Y:S04]  /*8ab0*/  STS.U8 [R0+UR60+0x2000], R115 ;  /* 0x0020007300007988 */ /* 0x000fe8000800003c */
[----:B------:R-:W-:Y:S04]  /*8ac0*/  STS.U8 [R0+UR60+0x3800], R119 ;  /* 0x0038007700007988 */ /* 0x000fe8000800003c */
[----:B-----5:R-:W-:Y:S04]  /*8ad0*/  STS.U8 [R0+UR60+0x3400], R127 ;  /* 0x0034007f00007988 */ /* 0x020fe8000800003c */
[----:B------:R-:W-:Y:S04]  /*8ae0*/  STS.U8 [R0+UR60+0x3000], R135 ;  /* 0x0030008700007988 */ /* 0x000fe8000800003c */
[----:B--2---:R-:W-:Y:S04]  /*8af0*/  STS.U8 [R0+UR60+0x2c00], R177 ;  /* 0x002c00b100007988 */ /* 0x004fe8000800003c */
[----:B------:R-:W-:Y:S04]  /*8b00*/  STS.U8 [R0+UR60+0x2800], R169 ;  /* 0x002800a900007988 */ /* 0x000fe8000800003c */
[----:B---3--:R-:W-:Y:S01]  /*8b10*/  STS.U8 [R0+UR60+0x2400], R161 ;  /* 0x002400a100007988 */ /* 0x008fe2000800003c */
[----:B------:R-:W-:Y:S01]  /*8b20*/  UMOV UR29, 0x40000040 ;  /* 0x40000040001d7882 */ /* 0x000fe20000000000 */
[----:B------:R-:W-:-:S02]  /*8b30*/  UMOV UR31, 0x40000040 ;  /* 0x40000040001f7882 */ /* 0x000fc40000000000 */
[----:B----4-:R-:W-:Y:S04]  /*8b40*/  STS.U8 [R0+UR60+0x3c00], R149 ;  /* 0x003c009500007988 */ /* 0x010fe8000800003c */
[----:B------:R-:W-:Y:S04]  /*8b50*/  STS.U8 [R107+UR60+0x2080], R154 ;  /* 0x0020809a6b007988 */ /* 0x000fe8000800003c */
[----:B------:R-:W-:Y:S04]  /*8b60*/  STS.U8 [R107+UR60+0x2480], R162 ;  /* 0x002480a26b007988 */ /* 0x000fe8000800003c */
[----:B------:R-:W-:Y:S04]  /*8b70*/  STS.U8 [R107+UR60+0x2880], R170 ;  /* 0x002880aa6b007988 */ /* 0x000fe8000800003c */
[----:B------:R-:W-:Y:S04]  /*8b80*/  STS.U8 [R107+UR60+0x2c80], R178 ;  /* 0x002c80b26b007988 */ /* 0x000fe8000800003c */
[----:B------:R-:W-:Y:S04]  /*8b90*/  STS.U8 [R107+UR60+0x3080], R134 ;  /* 0x003080866b007988 */ /* 0x000fe8000800003c */
[----:B------:R-:W-:Y:S04]  /*8ba0*/  STS.U8 [R107+UR60+0x3480], R126 ;  /* 0x0034807e6b007988 */ /* 0x000fe8000800003c */
[----:B------:R-:W-:Y:S04]  /*8bb0*/  STS.U8 [R107+UR60+0x3880], R118 ;  /* 0x003880766b007988 */ /* 0x000fe8000800003c */
[----:B------:R0:W-:Y:S04]  /*8bc0*/  STS.U8 [R107+UR60+0x3c80], R150 ;  /* 0x003c80966b007988 */ /* 0x0001e8000800003c */
[----:B------:R-:W-:Y:S01]  /*8bd0*/  STS.U8 [R108+UR60+0x2100], R155 ;  /* 0x0021009b6c007988 */ /* 0x000fe2000800003c */
[----:B0-----:R-:W-:-:S03]  /*8be0*/  LOP3.LUT R107, R0, 0x30, RZ, 0x3c, !PT ;  /* 0x00000030006b7812 */ /* 0x001fc600078e3cff */
[----:B------:R-:W-:Y:S04]  /*8bf0*/  STS.U8 [R108+UR60+0x2500], R163 ;  /* 0x002500a36c007988 */ /* 0x000fe8000800003c */
[----:B------:R-:W-:Y:S04]  /*8c00*/  STS.U8 [R108+UR60+0x2900], R171 ;  /* 0x002900ab6c007988 */ /* 0x000fe8000800003c */
[----:B------:R-:W-:Y:S04]  /*8c10*/  STS.U8 [R108+UR60+0x2d00], R141 ;  /* 0x002d008d6c007988 */ /* 0x000fe8000800003c */
[----:B------:R-:W-:Y:S04]  /*8c20*/  STS.U8 [R108+UR60+0x3100], R133 ;  /* 0x003100856c007988 */ /* 0x000fe8000800003c */
[----:B------:R-:W-:Y:S04]  /*8c30*/  STS.U8 [R108+UR60+0x3500], R125 ;  /* 0x0035007d6c007988 */ /* 0x000fe8000800003c */
[----:B------:R-:W-:Y:S04]  /*8c40*/  STS.U8 [R108+UR60+0x3900], R117 ;  /* 0x003900756c007988 */ /* 0x000fe8000800003c */
[----:B------:R0:W-:Y:S04]  /*8c50*/  STS.U8 [R108+UR60+0x3d00], R147 ;  /* 0x003d00936c007988 */ /* 0x0001e8000800003c */
[----:B------:R-:W-:Y:S04]  /*8c60*/  STS.U8 [R107+UR60+0x2180], R156 ;  /* 0x0021809c6b007988 */ /* 0x000fe8000800003c */
[----:B------:R-:W-:Y:S01]  /*8c70*/  STS.U8 [R107+UR60+0x2580], R164 ;  /* 0x002580a46b007988 */ /* 0x000fe2000800003c */
[----:B0-----:R-:W-:-:S03]  /*8c80*/  LOP3.LUT R108, R0, 0x40, RZ, 0x3c, !PT ;  /* 0x00000040006c7812 */ /* 0x001fc600078e3cff */
        /* <DEDUP_REMOVED lines=40> */
[----:B------:R0:W-:Y:S01]  /*8f10*/  STS.U8 [R107+UR60+0x3f80], R114 ;  /* 0x003f80726b007988 */ /* 0x0001e2000800003c */
[----:B------:R1:W-:Y:S06]  /*8f20*/  MEMBAR.ALL.CTA ;  /* 0x0000000000007992 */ /* 0x0003ec0000008000 */
[----:B-1----:R-:W1:Y:S02]  /*8f30*/  FENCE.VIEW.ASYNC.S ;  /* 0x00000000000073c6 */ /* 0x002e640000000000 */
[----:B-1----:R-:W-:Y:S06]  /*8f40*/  BAR.SYNC.DEFER_BLOCKING 0x0 ;  /* 0x0000000000007b1d */ /* 0x002fec0000010000 */
[----:B------:R-:W-:-:S06]  /*8f50*/  WARPGROUP.ARRIVE ;  /* 0x00000000000079c5 */ /* 0x000fcc0000000000 */
[----:B------:R-:W-:Y:S04]  /*8f60*/  QGMMA.64x64x32.F32.E4M3.E4M3 R24, gdesc[UR28], R24 ;  /* 0x00e000001c1879f3 */ /* 0x000fe80008700818 */
[----:B------:R-:W-:Y:S04]  /*8f70*/  QGMMA.64x64x32.F32.E4M3.E4M3 R24, gdesc[UR16], R24 ;  /* 0x00e00000101879f3 */ /* 0x000fe80008700818 */
[----:B------:R-:W-:Y:S01]  /*8f80*/  QGMMA.64x64x32.F32.E4M3.E4M3 R24, gdesc[UR20], R24 ;  /* 0x00e00000141879f3 */ /* 0x000fe20008700818 */
[----:B------:R-:W-:Y:S01]  /*8f90*/  R2UR UR31, R235 ;  /* 0x00000000eb1f72ca */ /* 0x000fe200000e0000 */
[----:B------:R-:W-:-:S02]  /*8fa0*/  USHF.R.S32.HI UR29, URZ, 0x1f, UR4 ;  /* 0x0000001f3f1d7899 */ /* 0x000fc40008011404 */
[----:B------:R-:W-:-:S04]  /*8fb0*/  IADD3 R10, P2, R10, UR4, RZ ;  /* 0x000000040a0a7c10 */ /* 0x000fc8000ff5e0ff */
[----:B------:R-:W-:Y:S02]  /*8fc0*/  IADD3.X R56, R56, UR29, RZ, P2, !PT ;  /* 0x0000001d38387c10 */ /* 0x000fe400097fe4ff */
[----:B------:R-:W-:-:S04]  /*8fd0*/  IADD3 R15, P2, R15, UR4, RZ ;  /* 0x000000040f0f7c10 */ /* 0x000fc8000ff5e0ff */
[----:B0-----:R-:W-:Y:S01]  /*8fe0*/  IMAD.U32 R107, RZ, RZ, UR31 ;  /* 0x0000001fff6b7e24 */ /* 0x001fe2000f8e00ff */
[----:B------:R-:W-:Y:S02]  /*8ff0*/  IADD3 R83, P0, R83, UR31, RZ ;  /* 0x0000001f53537c10 */ /* 0x000fe4000ff1e0ff */
[----:B------:R-:W-:Y:S02]  /*9000*/  IADD3 R105, P5, R105, UR4, RZ ;  /* 0x0000000469697c10 */ /* 0x000fe4000ffbe0ff */
[----:B------:R-:W-:Y:S02]  /*9010*/  LEA.HI.X.SX32 R104, R107, R104, 0x1, P0 ;  /* 0x000000686b687211 */ /* 0x000fe400000f0eff */
[----:B------:R-:W-:Y:S02]  /*9020*/  IADD3 R5, P0, R5, UR4, RZ ;  /* 0x0000000405057c10 */ /* 0x000fe4000ff1e0ff */
[----:B------:R-:W-:Y:S02]  /*9030*/  IADD3 R6, P4, R6, UR4, RZ ;  /* 0x0000000406067c10 */ /* 0x000fe4000ff9e0ff */
[----:B------:R-:W-:-:S02]  /*9040*/  IADD3 R8, P3, R8, UR4, RZ ;  /* 0x0000000408087c10 */ /* 0x000fc4000ff7e0ff */
[----:B------:R-:W-:Y:S02]  /*9050*/  IADD3.X R70, R70, UR29, RZ, P2, !PT ;  /* 0x0000001d46467c10 */ /* 0x000fe400097fe4ff */
[----:B------:R-:W-:Y:S01]  /*9060*/  IADD3 R61, P2, R61, UR4, RZ ;  /* 0x000000043d3d7c10 */ /* 0x000fe2000ff5e0ff */
[----:B------:R-:W-:Y:S01]  /*9070*/  QGMMA.64x64x32.F32.E4M3.E4M3 R24, gdesc[UR24], R24, gsb0 ;  /* 0x00e00000181879f3 */ /* 0x000fe20008000818 */
[----:B------:R-:W-:Y:S02]  /*9080*/  IADD3.X R16, R16, UR29, RZ, P5, !PT ;  /* 0x0000001d10107c10 */ /* 0x000fe4000affe4ff */
[----:B------:R-:W-:Y:S02]  /*9090*/  IADD3.X R18, R18, UR29, RZ, P0, !PT ;  /* 0x0000001d12127c10 */ /* 0x000fe400087fe4ff */
[----:B------:R-:W-:Y:S02]  /*90a0*/  IADD3.X R20, R20, UR29, RZ, P4, !PT ;  /* 0x0000001d14147c10 */ /* 0x000fe4000a7fe4ff */
[----:B------:R-:W-:-:S02]  /*90b0*/  IADD3.X R22, R22, UR29, RZ, P3, !PT ;  /* 0x0000001d16167c10 */ /* 0x000fc40009ffe4ff */
[----:B------:R-:W-:Y:S02]  /*90c0*/  IADD3 R12, P1, R12, UR4, RZ ;  /* 0x000000040c0c7c10 */ /* 0x000fe4000ff3e0ff */
[----:B------:R-:W-:Y:S02]  /*90d0*/  IADD3 R14, P6, R14, UR4, RZ ;  /* 0x000000040e0e7c10 */ /* 0x000fe4000ffde0ff */
[----:B------:R-:W-:Y:S02]  /*90e0*/  IADD3 R7, P5, R7, UR4, RZ ;  /* 0x0000000407077c10 */ /* 0x000fe4000ffbe0ff */
[----:B------:R-:W-:Y:S02]  /*90f0*/  IADD3 R9, P0, R9, UR4, RZ ;  /* 0x0000000409097c10 */ /* 0x000fe4000ff1e0ff */
[----:B------:R-:W-:Y:S02]  /*9100*/  IADD3 R11, P4, R11, UR4, RZ ;  /* 0x000000040b0b7c10 */ /* 0x000fe4000ff9e0ff */
[----:B------:R-:W-:-:S02]  /*9110*/  IADD3 R13, P3, R13, UR4, RZ ;  /* 0x000000040d0d7c10 */ /* 0x000fc4000ff7e0ff */
[----:B------:R-:W-:Y:S02]  /*9120*/  IADD3.X R84, R84, UR29, RZ, P2, !PT ;  /* 0x0000001d54547c10 */ /* 0x000fe400097fe4ff */
[----:B------:R-:W-:Y:S02]  /*9130*/  IADD3 R75, P2, R75, UR4, RZ ;  /* 0x000000044b4b7c10 */ /* 0x000fe4000ff5e0ff */
[----:B------:R-:W-:Y:S02]  /*9140*/  IADD3.X R58, R58, UR29, RZ, P1, !PT ;  /* 0x0000001d3a3a7c10 */ /* 0x000fe40008ffe4ff */
[----:B------:R-:W-:Y:S02]  /*9150*/  IADD3.X R60, R60, UR29, RZ, P6, !PT ;  /* 0x0000001d3c3c7c10 */ /* 0x000fe4000b7fe4ff */
[----:B------:R-:W-:Y:S02]  /*9160*/  IADD3.X R62, R62, UR29, RZ, P5, !PT ;  /* 0x0000001d3e3e7c10 */ /* 0x000fe4000affe4ff */
[----:B------:R-:W-:-:S02]  /*9170*/  IADD3.X R64, R64, UR29, RZ, P0, !PT ;  /* 0x0000001d40407c10 */ /* 0x000fc400087fe4ff */
[----:B------:R-:W-:Y:S02]  /*9180*/  IADD3.X R66, R66, UR29, RZ, P4, !PT ;  /* 0x0000001d42427c10 */ /* 0x000fe4000a7fe4ff */
[----:B------:R-:W-:Y:S02]  /*9190*/  IADD3.X R68, R68, UR29, RZ, P3, !PT ;  /* 0x0000001d44447c10 */ /* 0x000fe40009ffe4ff */
[----:B------:R-:W-:Y:S02]  /*91a0*/  IADD3 R17, P1, R17, UR4, RZ ;  /* 0x0000000411117c10 */ /* 0x000fe4000ff3e0ff */
[----:B------:R-:W-:Y:S02]  /*91b0*/  IADD3 R19, P6, R19, UR4, RZ ;  /* 0x0000000413137c10 */ /* 0x000fe4000ffde0ff */
[----:B------:R-:W-:Y:S02]  /*91c0*/  IADD3 R21, P5, R21, UR4, RZ ;  /* 0x0000000415157c10 */ /* 0x000fe4000ffbe0ff */
[----:B------:R-:W-:-:S02]  /*91d0*/  IADD3 R23, P0, R23, UR4, RZ ;  /* 0x0000000417177c10 */ /* 0x000fc4000ff1e0ff */
[----:B------:R-:W-:Y:S02]  /*91e0*/  IADD3 R57, P4, R57, UR4, RZ ;  /* 0x0000000439397c10 */ /* 0x000fe4000ff9e0ff */
[----:B------:R-:W-:Y:S02]  /*91f0*/  IADD3 R59, P3, R59, UR4, RZ ;  /* 0x000000043b3b7c10 */ /* 0x000fe4000ff7e0ff */
[----:B------:R-:W-:Y:S02]  /*9200*/  IADD3.X R94, R94, UR29, RZ, P2, !PT ;  /* 0x0000001d5e5e7c10 */ /* 0x000fe400097fe4ff */
[----:B------:R-:W-:Y:S02]  /*9210*/  IADD3 R89, P2, R89, UR4, RZ ;  /* 0x0000000459597c10 */ /* 0x000fe4000ff5e0ff */
[----:B------:R-:W-:Y:S02]  /*9220*/  IADD3.X R72, R72, UR29, RZ, P1, !PT ;  /* 0x0000001d48487c10 */ /* 0x000fe40008ffe4ff */
[----:B------:R-:W-:-:S02]  /*9230*/  IADD3.X R74, R74, UR29, RZ, P6, !PT ;  /* 0x0000001d4a4a7c10 */ /* 0x000fc4000b7fe4ff */
[----:B------:R-:W-:Y:S02]  /*9240*/  IADD3.X R76, R76, UR29, RZ, P5, !PT ;  /* 0x0000001d4c4c7c10 */ /* 0x000fe4000affe4ff */
[----:B------:R-:W-:Y:S02]  /*9250*/  IADD3.X R78, R78, UR29, RZ, P0, !PT ;  /* 0x0000001d4e4e7c10 */ /* 0x000fe400087fe4ff */
[----:B------:R-:W-:Y:S02]  /*9260*/  IADD3.X R80, R80, UR29, RZ, P4, !PT ;  /* 0x0000001d50507c10 */ /* 0x000fe4000a7fe4ff */
[----:B------:R-:W-:Y:S01]  /*9270*/  IADD3.X R82, R82, UR29, RZ, P3, !PT ;  /* 0x0000001d52527c10 */ /* 0x000fe20009ffe4ff */
[----:B------:R-:W-:Y:S01]  /*9280*/  UIADD3 UR61, UR61, -0x1, URZ ;  /* 0xffffffff3d3d7890 */ /* 0x000fe2000fffe03f */
[----:B------:R-:W-:Y:S02]  /*9290*/  IADD3 R63, P1, R63, UR4, RZ ;  /* 0x000000043f3f7c10 */ /* 0x000fe4000ff3e0ff */
[----:B------:R-:W-:-:S02]  /*92a0*/  IADD3 R65, P6, R65, UR4, RZ ;  /* 0x0000000441417c10 */ /* 0x000fc4000ffde0ff */
[----:B------:R-:W-:Y:S02]  /*92b0*/  IADD3 R67, P5, R67, UR4, RZ ;  /* 0x0000000443437c10 */ /* 0x000fe4000ffbe0ff */
[----:B------:R-:W-:Y:S02]  /*92c0*/  IADD3 R69, P0, R69, UR4, RZ ;  /* 0x0000000445457c10 */ /* 0x000fe4000ff1e0ff */
[----:B------:R-:W-:Y:S02]  /*92d0*/  IADD3 R71, P4, R71, UR4, RZ ;  /* 0x0000000447477c10 */ /* 0x000fe4000ff9e0ff */
[----:B------:R-:W-:Y:S02]  /*92e0*/  IADD3 R73, P3, R73, UR4, RZ ;  /* 0x0000000449497c10 */ /* 0x000fe4000ff7e0ff */
[----:B------:R-:W-:Y:S02]  /*92f0*/  IADD3.X R101, R101, UR29, RZ, P2, !PT ;  /* 0x0000001d65657c10 */ /* 0x000fe400097fe4ff */
[----:B------:R-:W-:Y:S01]  /*9300*/  IADD3 R193, P2, R193, UR4, RZ ;  /* 0x00000004c1c17c10 */ /* 0x000fe2000ff5e0ff */
[----:B------:R-:W-:Y:S01]  /*9310*/  UIADD3 UR58, UP4, UR4, UR58, URZ ;  /* 0x0000003a043a7290 */ /* 0x000fe2000ff9e03f */
[----:B------:R-:W-:Y:S01]  /*9320*/  IADD3.X R86, R86, UR29, RZ, P1, !PT ;  /* 0x0000001d56567c10 */ /* 0x000fe20008ffe4ff */
[----:B------:R-:W-:Y:S01]  /*9330*/  UIADD3 UR57, UP3, UR4, UR57, URZ ;  /* 0x0000003904397290 */ /* 0x000fe2000ff7e03f */
[----:B------:R-:W-:Y:S01]  /*9340*/  IADD3.X R88, R88, UR29, RZ, P6, !PT ;  /* 0x0000001d58587c10 */ /* 0x000fe2000b7fe4ff */
[----:B------:R-:W-:Y:S01]  /*9350*/  UIADD3 UR56, UP2, UR4, UR56, URZ ;  /* 0x0000003804387290 */ /* 0x000fe2000ff5e03f */
[----:B------:R-:W-:Y:S01]  /*9360*/  IADD3.X R90, R90, UR29, RZ, P5, !PT ;  /* 0x0000001d5a5a7c10 */ /* 0x000fe2000affe4ff */
[----:B------:R-:W-:Y:S01]  /*9370*/  UIADD3 UR55, UP1, UR4, UR55, URZ ;  /* 0x0000003704377290 */ /* 0x000fe2000ff3e03f */
        /* <DEDUP_REMOVED lines=10> */
[----:B------:R-:W-:Y:S01]  /*9420*/  ISETP.NE.U32.AND P2, PT, RZ, UR61, PT ;  /* 0x0000003dff007c0c */ /* 0x000fe2000bf45070 */
[----:B------:R-:W-:Y:S02]  /*9430*/  UIADD3.X UR38, UR29, UR38, URZ, UP4, !UPT ;  /* 0x000000261d267290 */ /* 0x000fe4000a7fe43f */
[----:B------:R-:W-:Y:S01]  /*9440*/  IADD3.X R95, R95, UR29, RZ, P1, !PT ;  /* 0x0000001d5f5f7c10 */ /* 0x000fe20008ffe4ff */
[----:B------:R-:W-:-:S02]  /*9450*/  UIADD3.X UR37, UR29, UR37, URZ, UP3, !UPT ;  /* 0x000000251d257290 */ /* 0x000fc40009ffe43f */
[----:B------:R-:W-:Y:S01]  /*9460*/  IADD3.X R96, R96, UR29, RZ, P6, !PT ;  /* 0x0000001d60607c10 */ /* 0x000fe2000b7fe4ff */
[----:B------:R-:W-:Y:S02]  /*9470*/  UIADD3.X UR36, UR29, UR36, URZ, UP2, !UPT ;  /* 0x000000241d247290 */ /* 0x000fe400097fe43f */
[----:B------:R-:W-:Y:S01]  /*9480*/  IADD3.X R97, R97, UR29, RZ, P5, !PT ;  /* 0x0000001d61617c10 */ /* 0x000fe2000affe4ff */
[----:B------:R-:W-:Y:S02]  /*9490*/  UIADD3.X UR35, UR29, UR35, URZ, UP1, !UPT ;  /* 0x000000231d237290 */ /* 0x000fe40008ffe43f */
[----:B------:R-:W-:Y:S01]  /*94a0*/  IADD3.X R98, R98, UR29, RZ, P0, !PT ;  /* 0x0000001d62627c10 */ /* 0x000fe200087fe4ff */
[----:B------:R-:W-:Y:S01]  /*94b0*/  UIADD3 UR54, UP0, UR4, UR54, URZ ;  /* 0x0000003604367290 */ /* 0x000fe2000ff1e03f */
[----:B------:R-:W-:Y:S01]  /*94c0*/  IADD3.X R99, R99, UR29, RZ, P4, !PT ;  /* 0x0000001d63637c10 */ /* 0x000fe2000a7fe4ff */
[----:B------:R-:W-:Y:S01]  /*94d0*/  UIADD3 UR53, UP6, UR4, UR53, URZ ;  /* 0x0000003504357290 */ /* 0x000fe2000ffde03f */
[----:B------:R-:W-:Y:S01]  /*94e0*/  IADD3.X R100, R100, UR29, RZ, P3, !PT ;  /* 0x0000001d64647c10 */ /* 0x000fe20009ffe4ff */
[----:B------:R-:W-:-:S02]  /*94f0*/  UIADD3 UR52, UP5, UR4, UR52, URZ ;  /* 0x0000003404347290 */ /* 0x000fc4000ffbe03f */
[----:B------:R-:W-:Y:S01]  /*9500*/  IADD3 R181, P1, R181, UR4, RZ ;  /* 0x00000004b5b57c10 */ /* 0x000fe2000ff3e0ff */
[----:B------:R-:W-:Y:S02]  /*9510*/  UIADD3 UR51, UP4, UR4, UR51, URZ ;  /* 0x0000003304337290 */ /* 0x000fe4000ff9e03f */
[----:B------:R-:W-:Y:S01]  /*9520*/  IADD3 R183, P6, R183, UR4, RZ ;  /* 0x00000004b7b77c10 */ /* 0x000fe2000ffde0ff */
[----:B------:R-:W-:Y:S02]  /*9530*/  UIADD3 UR50, UP3, UR4, UR50, URZ ;  /* 0x0000003204327290 */ /* 0x000fe4000ff7e03f */
[----:B------:R-:W-:Y:S01]  /*9540*/  IADD3 R185, P5, R185, UR4, RZ ;  /* 0x00000004b9b97c10 */ /* 0x000fe2000ffbe0ff */
[----:B------:R-:W-:Y:S02]  /*9550*/  UIADD3 UR49, UP2, UR4, UR49, URZ ;  /* 0x0000003104317290 */ /* 0x000fe4000ff5e03f */
[----:B------:R-:W-:Y:S01]  /*9560*/  IADD3 R187, P0, R187, UR4, RZ ;  /* 0x00000004bbbb7c10 */ /* 0x000fe2000ff1e0ff */
[----:B------:R-:W-:-:S02]  /*9570*/  UIADD3 UR48, UP1, UR4, UR48, URZ ;  /* 0x0000003004307290 */ /* 0x000fc4000ff3e03f */
[----:B------:R-:W-:Y:S02]  /*9580*/  IADD3 R189, P4, R189, UR4, RZ ;  /* 0x00000004bdbd7c10 */ /* 0x000fe4000ff9e0ff */
[----:B------:R-:W-:Y:S01]  /*9590*/  IADD3 R191, P3, R191, UR4, RZ ;  /* 0x00000004bfbf7c10 */ /* 0x000fe2000ff7e0ff */
[----:B------:R-:W-:Y:S02]  /*95a0*/  UIADD3.X UR34, UR29, UR34, URZ, UP0, !UPT ;  /* 0x000000221d227290 */ /* 0x000fe400087fe43f */
[----:B------:R-:W-:Y:S01]  /*95b0*/  IADD3.X R102, R102, UR29, RZ, P1, !PT ;  /* 0x0000001d66667c10 */ /* 0x000fe20008ffe4ff */
[----:B------:R-:W-:Y:S02]  /*95c0*/  UIADD3.X UR33, UR29, UR33, URZ, UP6, !UPT ;  /* 0x000000211d217290 */ /* 0x000fe4000b7fe43f */
[----:B------:R-:W-:Y:S01]  /*95d0*/  IADD3.X R182, R182, UR29, RZ, P6, !PT ;  /* 0x0000001db6b67c10 */ /* 0x000fe2000b7fe4ff */
        /* <DEDUP_REMOVED lines=8> */
[----:B------:R-:W-:Y:S01]  /*9660*/  UIADD3.X UR12, UR29, UR12, URZ, UP1, !UPT ;  /* 0x0000000c1d0c7290 */ /* 0x000fe20008ffe43f */
[----:B------:R-:W-:Y:S01]  /*9670*/  IADD3 R195, P1, R195, UR4, RZ ;  /* 0x00000004c3c37c10 */ /* 0x000fe2000ff3e0ff */
[----:B------:R-:W-:Y:S02]  /*9680*/  UIADD3 UR47, UP0, UR4, UR47, URZ ;  /* 0x0000002f042f7290 */ /* 0x000fe4000ff1e03f */
[----:B------:R-:W-:Y:S01]  /*9690*/  IADD3 R197, P6, R197, UR4, RZ ;  /* 0x00000004c5c57c10 */ /* 0x000fe2000ffde0ff */
        /* <DEDUP_REMOVED lines=9> */
[----:B------:R-:W-:Y:S01]  /*9730*/  UIADD3 UR39, UP1, UR4, UR39, URZ ;  /* 0x0000002704277290 */ /* 0x000fe2000ff3e03f */
[----:B------:R-:W-:Y:S01]  /*9740*/  IADD3.X R194, R194, UR29, RZ, P1, !PT ;  /* 0x0000001dc2c27c10 */ /* 0x000fe20008ffe4ff */
[----:B------:R-:W-:Y:S01]  /*9750*/  UIADD3 UR59, UR59, -0x80, URZ ;  /* 0xffffff803b3b7890 */ /* 0x000fe2000fffe03f */
        /* <DEDUP_REMOVED lines=9> */
[----:B------:R-:W-:Y:S01]  /*97f0*/  UIADD3.X UR7, UR29, UR7, URZ, UP3, !UPT ;  /* 0x000000071d077290 */ /* 0x000fe20009ffe43f */
[----:B------:R-:W-:Y:S02]  /*9800*/  WARPGROUP.DEPBAR.LE gsb0, 0x0 ;  /* 0x00008000000079c5 */ /* 0x000fe40000010000 */
[----:B------:R-:W-:Y:S02]  /*9810*/  UIADD3.X UR6, UR29, UR6, URZ, UP2, !UPT ;  /* 0x000000061d067290 */ /* 0x000fe400097fe43f */
[----:B------:R-:W-:Y:S01]  /*9820*/  UIADD3.X UR5, UR29, UR5, URZ, UP1, !UPT ;  /* 0x000000051d057290 */ /* 0x000fe20008ffe43f */
[----:B------:R-:W-:Y:S11]  /*9830*/  @P2 BRA `(.L_x_2) ;  /* 0xffffffbc00e02947 */ /* 0x000ff6000383ffff */
.L_x_1:
[----:B------:R-:W2:Y:S01]  /*9840*/  LDL.LU R108, [R1+0x8] ;  /* 0x00000800016c7983 */ /* 0x000ea20000300800 */
[----:B------:R-:W-:Y:S01]  /*9850*/  F2FP.SATFINITE.E4M3.F32.PACK_AB_MERGE_C R24, R25, R24, RZ ;  /* 0x000000181918723e */ /* 0x000fe200048070ff */
[----:B------:R-:W-:Y:S01]  /*9860*/  ULDC.64 UR6, c[0x0][0x228] ;  /* 0x00008a0000067ab9 */ /* 0x000fe20000000a00 */
[----:B------:R-:W-:Y:S01]  /*9870*/  F2FP.SATFINITE.E4M3.F32.PACK_AB_MERGE_C R28, R29, R28, RZ ;  /* 0x0000001c1d1c723e */ /* 0x000fe200048070ff */
[----:B------:R-:W0:Y:S01]  /*9880*/  S2R R107, SR_TID.X ;  /* 0x00000000006b7919 */ /* 0x000e220000002100 */
[----:B------:R-:W-:Y:S01]  /*9890*/  F2FP.SATFINITE.E4M3.F32.PACK_AB_MERGE_C R32, R33, R32, RZ ;  /* 0x000000202120723e */ /* 0x000fe200048070ff */
[----:B------:R-:W-:Y:S01]  /*98a0*/  ULDC UR4, c[0x0][0x244] ;  /* 0x0000910000047ab9 */ /* 0x000fe20000000800 */
[----:B------:R-:W-:Y:S02]  /*98b0*/  F2FP.SATFINITE.E4M3.F32.PACK_AB_MERGE_C R26, R27, R26, RZ ;  /* 0x0000001a1b1a723e */ /* 0x000fe400048070ff */
[----:B------:R-:W-:Y:S02]  /*98c0*/  F2FP.SATFINITE.E4M3.F32.PACK_AB_MERGE_C R30, R31, R30, RZ ;  /* 0x0000001e1f1e723e */ /* 0x000fe400048070ff */
[----:B------:R-:W-:-:S02]  /*98d0*/  F2FP.SATFINITE.E4M3.F32.PACK_AB_MERGE_C R34, R35, R34, RZ ;  /* 0x000000222322723e */ /* 0x000fc400048070ff */
[----:B------:R-:W-:Y:S02]  /*98e0*/  F2FP.SATFINITE.E4M3.F32.PACK_AB_MERGE_C R40, R41, R40, RZ ;  /* 0x000000282928723e */ /* 0x000fe400048070ff */
[----:B------:R-:W-:Y:S02]  /*98f0*/  F2FP.SATFINITE.E4M3.F32.PACK_AB_MERGE_C R44, R45, R44, RZ ;  /* 0x0000002c2d2c723e */ /* 0x000fe400048070ff */
[----:B------:R-:W-:Y:S02]  /*9900*/  F2FP.SATFINITE.E4M3.F32.PACK_AB_MERGE_C R48, R49, R48, RZ ;  /* 0x000000303130723e */ /* 0x000fe400048070ff */
[----:B------:R-:W-:Y:S02]  /*9910*/  F2FP.SATFINITE.E4M3.F32.PACK_AB_MERGE_C R42, R43, R42, RZ ;  /* 0x0000002a2b2a723e */ /* 0x000fe400048070ff */
[----:B------:R-:W-:Y:S02]  /*9920*/  F2FP.SATFINITE.E4M3.F32.PACK_AB_MERGE_C R46, R47, R46, RZ ;  /* 0x0000002e2f2e723e */ /* 0x000fe400048070ff */
[----:B------:R-:W-:-:S02]  /*9930*/  F2FP.SATFINITE.E4M3.F32.PACK_AB_MERGE_C R50, R51, R50, RZ ;  /* 0x000000323332723e */ /* 0x000fc400048070ff */
[----:B------:R-:W-:Y:S02]  /*9940*/  LOP3.LUT R24, R24, 0xffff, RZ, 0xc0, !PT ;  /* 0x0000ffff18187812 */ /* 0x000fe400078ec0ff */
[----:B------:R-:W-:Y:S02]  /*9950*/  LOP3.LUT R17, R28, 0xffff, RZ, 0xc0, !PT ;  /* 0x0000ffff1c117812 */ /* 0x000fe400078ec0ff */
[----:B------:R-:W-:Y:S02]  /*9960*/  LOP3.LUT R25, R32, 0xffff, RZ, 0xc0, !PT ;  /* 0x0000ffff20197812 */ /* 0x000fe400078ec0ff */
[----:B------:R-:W-:Y:S02]  /*9970*/  LOP3.LUT R26, R26, 0xffff, RZ, 0xc0, !PT ;  /* 0x0000ffff1a1a7812 */ /* 0x000fe400078ec0ff */
[----:B------:R-:W-:Y:S02]  /*9980*/  LOP3.LUT R21, R30, 0xffff, RZ, 0xc0, !PT ;  /* 0x0000ffff1e157812 */ /* 0x000fe400078ec0ff */
[----:B------:R-:W-:Y:S01]  /*9990*/  LOP3.LUT R27, R34, 0xffff, RZ, 0xc0, !PT ;  /* 0x0000ffff221b7812 */ /* 0x000fe200078ec0ff */
[----:B0-----:R-:W-:Y:S01]  /*99a0*/  IMAD.SHL.U32 R4, R107, 0x80, RZ ;  /* 0x000000806b047824 */ /* 0x001fe200078e00ff */
[----:B------:R-:W-:-:S02]  /*99b0*/  LOP3.LUT R40, R40, 0xffff, RZ, 0xc0, !PT ;  /* 0x0000ffff28287812 */ /* 0x000fc400078ec0ff */
[----:B------:R-:W-:Y:S02]  /*99c0*/  LOP3.LUT R29, R44, 0xffff, RZ, 0xc0, !PT ;  /* 0x0000ffff2c1d7812 */ /* 0x000fe400078ec0ff */
[----:B------:R-:W-:Y:S01]  /*99d0*/  LOP3.LUT R5, R4, 0x400, RZ, 0xc0, !PT ;  /* 0x0000040004057812 */ /* 0x000fe200078ec0ff */
[----:B------:R-:W-:Y:S01]  /*99e0*/  IMAD.SHL.U32 R4, R107, 0x8, RZ ;  /* 0x000000086b047824 */ /* 0x000fe200078e00ff */
[----:B------:R-:W-:Y:S02]  /*99f0*/  LOP3.LUT R33, R48, 0xffff, RZ, 0xc0, !PT ;  /* 0x0000ffff30217812 */ /* 0x000fe400078ec0ff */
[----:B------:R-:W-:Y:S02]  /*9a00*/  LOP3.LUT R42, R42, 0xffff, RZ, 0xc0, !PT ;  /* 0x0000ffff2a2a7812 */ /* 0x000fe400078ec0ff */
[----:B------:R-:W-:Y:S02]  /*9a10*/  LOP3.LUT R4, R4, 0x380, RZ, 0xc0, !PT ;  /* 0x0000038004047812 */ /* 0x000fe400078ec0ff */
[----:B------:R-:W-:-:S02]  /*9a20*/  LOP3.LUT R31, R46, 0xffff, RZ, 0xc0, !PT ;  /* 0x0000ffff2e1f7812 */ /* 0x000fc400078ec0ff */
[----:B------:R-:W-:Y:S02]  /*9a30*/  LOP3.LUT R35, R50, 0xffff, RZ, 0xc0, !PT ;  /* 0x0000ffff32237812 */ /* 0x000fe400078ec0ff */
[--C-:B------:R-:W-:Y:S02]  /*9a40*/  PRMT R7, R27, 0x3340, R0.reuse ;  /* 0x000033401b077816 */ /* 0x100fe40000000000 */
[--C-:B------:R-:W-:Y:S02]  /*9a50*/  PRMT R9, R33, 0x3340, R0.reuse ;  /* 0x0000334021097816 */ /* 0x100fe40000000000 */
[----:B------:R-:W-:Y:S02]  /*9a60*/  PRMT R6, R26, 0x3340, R21 ;  /* 0x000033401a067816 */ /* 0x000fe40000000015 */
[----:B------:R-:W-:Y:S02]  /*9a70*/  PRMT R8, R40, 0x3340, R29 ;  /* 0x0000334028087816 */ /* 0x000fe4000000001d */
[----:B------:R-:W-:-:S02]  /*9a80*/  PRMT R13, R35, 0x3340, R0 ;  /* 0x00003340230d7816 */ /* 0x000fc40000000000 */
[----:B------:R-:W-:Y:S02]  /*9a90*/  PRMT R12, R42, 0x3340, R31 ;  /* 0x000033402a0c7816 */ /* 0x000fe4000000001f */
[----:B------:R-:W-:Y:S02]  /*9aa0*/  PRMT R15, R6, 0x5410, R7 ;  /* 0x00005410060f7816 */ /* 0x000fe40000000007 */
[----:B------:R-:W-:Y:S02]  /*9ab0*/  PRMT R19, R8, 0x5410, R9 ;  /* 0x0000541008137816 */ /* 0x000fe40000000009 */
[----:B------:R-:W-:Y:S02]  /*9ac0*/  SHF.R.U32.HI R6, RZ, 0x8, R17 ;  /* 0x00000008ff067819 */ /* 0x000fe40000011611 */
[----:B------:R-:W-:Y:S02]  /*9ad0*/  SHF.R.U32.HI R8, RZ, 0x8, R25 ;  /* 0x00000008ff087819 */ /* 0x000fe40000011619 */
[----:B------:R-:W-:-:S02]  /*9ae0*/  SHF.R.U32.HI R7, RZ, 0x8, R21 ;  /* 0x00000008ff077819 */ /* 0x000fc40000011615 */
[----:B------:R-:W-:Y:S02]  /*9af0*/  PRMT R23, R12, 0x5410, R13 ;  /* 0x000054100c177816 */ /* 0x000fe4000000000d */
[----:B------:R-:W-:Y:S02]  /*9b00*/  SHF.R.U32.HI R9, RZ, 0x8, R27 ;  /* 0x00000008ff097819 */ /* 0x000fe4000001161b */
[----:B------:R-:W-:Y:S02]  /*9b10*/  LOP3.LUT R6, R6, 0xffff, RZ, 0xc0, !PT ;  /* 0x0000ffff06067812 */ /* 0x000fe400078ec0ff */
[----:B------:R-:W-:Y:S02]  /*9b20*/  LOP3.LUT R8, R8, 0xffff, RZ, 0xc0, !PT ;  /* 0x0000ffff08087812 */ /* 0x000fe400078ec0ff */
[----:B------:R-:W-:Y:S02]  /*9b30*/  LOP3.LUT R7, R7, 0xffff, RZ, 0xc0, !PT ;  /* 0x0000ffff07077812 */ /* 0x000fe400078ec0ff */
[----:B------:R-:W-:-:S02]  /*9b40*/  LOP3.LUT R9, R9, 0xffff, RZ, 0xc0, !PT ;  /* 0x0000ffff09097812 */ /* 0x000fc400078ec0ff */
[----:B------:R-:W-:Y:S02]  /*9b50*/  PRMT R12, R8, 0x3340, R1 ;  /* 0x00003340080c7816 */ /* 0x000fe40000000001 */
[----:B------:R-:W-:Y:S02]  /*9b60*/  SHF.R.U32.HI R8, RZ, 0x8, R33 ;  /* 0x00000008ff087819 */ /* 0x000fe40000011621 */
[----:B------:R-:W-:Y:S02]  /*9b70*/  F2FP.SATFINITE.E4M3.F32.PACK_AB_MERGE_C R52, R53, R52, RZ ;  /* 0x000000343534723e */ /* 0x000fe400048070ff */
[----:B------:R-:W-:Y:S02]  /*9b80*/  LOP3.LUT R8, R8, 0xffff, RZ, 0xc0, !PT ;  /* 0x0000ffff08087812 */ /* 0x000fe400078ec0ff */
[----:B------:R-:W-:Y:S02]  /*9b90*/  LOP3.LUT R52, R52, 0xffff, RZ, 0xc0, !PT ;  /* 0x0000ffff34347812 */ /* 0x000fe400078ec0ff */
[----:B------:R-:W-:-:S02]  /*9ba0*/  F2FP.SATFINITE.E4M3.F32.PACK_AB_MERGE_C R36, R37, R36, RZ ;  /* 0x000000242524723e */ /* 0x000fc400048070ff */
[----:B------:R-:W-:Y:S02]  /*9bb0*/  F2FP.SATFINITE.E4M3.F32.PACK_AB_MERGE_C R38, R39, R38, RZ ;  /* 0x000000262726723e */ /* 0x000fe400048070ff */
[----:B------:R-:W-:Y:S02]  /*9bc0*/  LOP3.LUT R36, R36, 0xffff, RZ, 0xc0, !PT ;  /* 0x0000ffff24247812 */ /* 0x000fe400078ec0ff */
[----:B------:R-:W-:Y:S02]  /*9bd0*/  LOP3.LUT R38, R38, 0xffff, RZ, 0xc0, !PT ;  /* 0x0000ffff26267812 */ /* 0x000fe400078ec0ff */
[----:B------:R-:W-:Y:S02]  /*9be0*/  F2FP.SATFINITE.E4M3.F32.PACK_AB_MERGE_C R54, R55, R54, RZ ;  /* 0x000000363736723e */ /* 0x000fe400048070ff */
[----:B------:R-:W-:Y:S02]  /*9bf0*/  PRMT R48, R19, 0x4210, R52 ;  /* 0x0000421013307816 */ /* 0x000fe40000000034 */
[----:B------:R-:W-:-:S02]  /*9c00*/  LOP3.LUT R54, R54, 0xffff, RZ, 0xc0, !PT ;  /* 0x0000ffff36367812 */ /* 0x000fc400078ec0ff */
[----:B------:R-:W-:Y:S02]  /*9c10*/  LOP3.LUT R20, R3, 0x32, R2, 0xfe, !PT ;  /* 0x0000003203147812 */ /* 0x000fe400078efe02 */
[----:B------:R-:W-:Y:S02]  /*9c20*/  PRMT R50, R23, 0x4210, R54 ;  /* 0x0000421017327816 */ /* 0x000fe40000000036 */
[C-C-:B------:R-:W-:Y:S02]  /*9c30*/  LOP3.LUT R18, R3.reuse, 0x36, R2.reuse, 0xfe, !PT ;  /* 0x0000003603127812 */ /* 0x140fe400078efe02 */
[----:B------:R-:W-:Y:S02]  /*9c40*/  LOP3.LUT R16, R3, 0x38, R2, 0xfe, !PT ;  /* 0x0000003803107812 */ /* 0x000fe400078efe02 */
[----:B------:R-:W-:Y:S02]  /*9c50*/  LEA.HI R109, R107, 0x2e, RZ, 0x1a ;  /* 0x0000002e6b6d7811 */ /* 0x000fe400078fd0ff */
[----:B--2---:R-:W-:-:S02]  /*9c60*/  IADD3 R5, R5, UR60, R108 ;  /* 0x0000003c05057c10 */ /* 0x004fc4000fffe06c */
[----:B------:R-:W0:Y:S01]  /*9c70*/  S2R R108, SR_TID.X ;  /* 0x00000000006c7919 */ /* 0x000e220000002100 */
[----:B------:R-:W-:Y:S02]  /*9c80*/  LOP3.LUT R33, R3, 0x10, R2, 0xfe, !PT ;  /* 0x0000001003217812 */ /* 0x000fe400078efe02 */
[----:B------:R-:W-:Y:S01]  /*9c90*/  IMAD.IADD R10, R4, 0x1, R5 ;  /* 0x00000001040a7824 */ /* 0x000fe200078e0205 */
[--C-:B------:R-:W-:Y:S02]  /*9ca0*/  PRMT R5, R25, 0x3340, R0.reuse ;  /* 0x0000334019057816 */ /* 0x100fe40000000000 */
[----:B------:R-:W-:Y:S02]  /*9cb0*/  PRMT R4, R24, 0x3340, R17 ;  /* 0x0000334018047816 */ /* 0x000fe40000000011 */
[----:B------:R-:W-:Y:S02]  /*9cc0*/  PRMT R17, R9, 0x3340, R0 ;  /* 0x0000334009117816 */ /* 0x000fe40000000000 */
[----:B------:R-:W-:-:S02]  /*9cd0*/  PRMT R11, R4, 0x5410, R5 ;  /* 0x00005410040b7816 */ /* 0x000fc40000000005 */
[----:B------:R-:W-:Y:S02]  /*9ce0*/  SHF.R.U32.HI R4, RZ, 0x8, R24 ;  /* 0x00000008ff047819 */ /* 0x000fe40000011618 */
[----:B------:R-:W-:Y:S02]  /*9cf0*/  SHF.R.U32.HI R5, RZ, 0x8, R26 ;  /* 0x00000008ff057819 */ /* 0x000fe4000001161a */
[----:B------:R-:W-:Y:S02]  /*9d00*/  LOP3.LUT R13, R4, 0xffff, RZ, 0xc0, !PT ;  /* 0x0000ffff040d7812 */ /* 0x000fe400078ec0ff */
[----:B------:R-:W-:Y:S02]  /*9d10*/  LOP3.LUT R4, R5, 0xffff, RZ, 0xc0, !PT ;  /* 0x0000ffff05047812 */ /* 0x000fe400078ec0ff */
[----:B------:R-:W-:Y:S02]  /*9d20*/  PRMT R13, R13, 0x3340, R6 ;  /* 0x000033400d0d7816 */ /* 0x000fe40000000006 */
[----:B------:R-:W-:-:S02]  /*9d30*/  PRMT R14, R4, 0x3340, R7 ;  /* 0x00003340040e7816 */ /* 0x000fc40000000007 */
[----:B------:R-:W-:Y:S02]  /*9d40*/  SHF.R.U32.HI R4, RZ, 0x8, R40 ;  /* 0x00000008ff047819 */ /* 0x000fe40000011628 */
[----:B------:R-:W-:Y:S02]  /*9d50*/  SHF.R.U32.HI R6, RZ, 0x8, R29 ;  /* 0x00000008ff067819 */ /* 0x000fe4000001161d */
[----:B------:R-:W-:Y:S02]  /*9d60*/  SHF.R.U32.HI R5, RZ, 0x8, R42 ;  /* 0x00000008ff057819 */ /* 0x000fe4000001162a */
[----:B------:R-:W-:Y:S02]  /*9d70*/  SHF.R.U32.HI R9, RZ, 0x8, R35 ;  /* 0x00000008ff097819 */ /* 0x000fe40000011623 */
[----:B------:R-:W-:Y:S02]  /*9d80*/  LOP3.LUT R6, R6, 0xffff, RZ, 0xc0, !PT ;  /* 0x0000ffff06067812 */ /* 0x000fe400078ec0ff */
[----:B------:R-:W-:-:S02]  /*9d90*/  LOP3.LUT R21, R4, 0xffff, RZ, 0xc0, !PT ;  /* 0x0000ffff04157812 */ /* 0x000fc400078ec0ff */
[----:B------:R-:W-:Y:S02]  /*9da0*/  LOP3.LUT R4, R5, 0xffff, RZ, 0xc0, !PT ;  /* 0x0000ffff05047812 */ /* 0x000fe400078ec0ff */
[----:B------:R-:W-:Y:S02]  /*9db0*/  LOP3.LUT R5, R9, 0xffff, RZ, 0xc0, !PT ;  /* 0x0000ffff09057812 */ /* 0x000fe400078ec0ff */
[----:B------:R-:W-:Y:S02]  /*9dc0*/  PRMT R6, R21, 0x3340, R6 ;  /* 0x0000334015067816 */ /* 0x000fe40000000006 */
[----:B------:R-:W-:Y:S02]  /*9dd0*/  PRMT R9, R8, 0x3340, R1 ;  /* 0x0000334008097816 */ /* 0x000fe40000000001 */
[----:B------:R-:W-:Y:S02]  /*9de0*/  SHF.R.U32.HI R7, RZ, 0x8, R31 ;  /* 0x00000008ff077819 */ /* 0x000fe4000001161f */
[----:B------:R-:W-:-:S02]  /*9df0*/  PRMT R9, R6, 0x5410, R9 ;  /* 0x0000541006097816 */ /* 0x000fc40000000009 */
[----:B------:R-:W-:Y:S02]  /*9e00*/  LOP3.LUT R7, R7, 0xffff, RZ, 0xc0, !PT ;  /* 0x0000ffff07077812 */ /* 0x000fe400078ec0ff */
[----:B------:R-:W-:Y:S02]  /*9e10*/  PRMT R49, R9, 0x5210, R52 ;  /* 0x0000521009317816 */ /* 0x000fe40000000034 */
[----:B------:R-:W2:Y:S01]  /*9e20*/  LDL.LU R9, [R1+0x4] ;  /* 0x0000040001097983 */ /* 0x000ea20000300800 */
[----:B------:R-:W-:Y:S02]  /*9e30*/  PRMT R8, R4, 0x3340, R7 ;  /* 0x0000334004087816 */ /* 0x000fe40000000007 */
[----:B------:R-:W-:Y:S02]  /*9e40*/  PRMT R21, R5, 0x3340, R0 ;  /* 0x0000334005157816 */ /* 0x000fe40000000000 */
[----:B------:R-:W-:Y:S02]  /*9e50*/  PRMT R5, R13, 0x5410, R12 ;  /* 0x000054100d057816 */ /* 0x000fe4000000000c */
[----:B------:R-:W-:-:S02]  /*9e60*/  PRMT R7, R14, 0x5410, R17 ;  /* 0x000054100e077816 */ /* 0x000fc40000000011 */
[--C-:B------:R-:W-:Y:S02]  /*9e70*/  PRMT R4, R11, 0x4210, R36.reuse ;  /* 0x000042100b047816 */ /* 0x100fe40000000024 */
[----:B------:R-:W-:Y:S02]  /*9e80*/  PRMT R5, R5, 0x5210, R36 ;  /* 0x0000521005057816 */ /* 0x000fe40000000024 */
[--C-:B------:R-:W-:Y:S02]  /*9e90*/  PRMT R6, R15, 0x4210, R38.reuse ;  /* 0x000042100f067816 */ /* 0x100fe40000000026 */
[----:B------:R-:W-:Y:S01]  /*9ea0*/  PRMT R7, R7, 0x5210, R38 ;  /* 0x0000521007077816 */ /* 0x000fe20000000026 */
[----:B------:R-:W-:Y:S01]  /*9eb0*/  BAR.SYNC.DEFER_BLOCKING 0x0 ;  /* 0x0000000000007b1d */ /* 0x000fe20000010000 */
[----:B------:R-:W-:Y:S02]  /*9ec0*/  LEA R38, R0, UR60, 0x4 ;  /* 0x0000003c00267c11 */ /* 0x000fe4000f8e20ff */
[----:B------:R-:W-:-:S02]  /*9ed0*/  PRMT R21, R8, 0x5410, R21 ;  /* 0x0000541008157816 */ /* 0x000fc40000000015 */
[----:B------:R-:W-:Y:S02]  /*9ee0*/  LOP3.LUT R32, R3, 0x14, R2, 0xfe, !PT ;  /* 0x0000001403207812 */ /* 0x000fe400078efe02 */
[----:B------:R-:W-:Y:S02]  /*9ef0*/  PRMT R51, R21, 0x5210, R54 ;  /* 0x0000521015337816 */ /* 0x000fe40000000036 */
[C-C-:B------:R-:W-:Y:S02]  /*9f00*/  LOP3.LUT R28, R3.reuse, 0x22, R2.reuse, 0xfe, !PT ;  /* 0x00000022031c7812 */ /* 0x140fe400078efe02 */
[C-C-:B------:R-:W-:Y:S02]  /*9f10*/  LOP3.LUT R27, R3.reuse, 0x24, R2.reuse, 0xfe, !PT ;  /* 0x00000024031b7812 */ /* 0x140fe400078efe02 */
[C-C-:B------:R-:W-:Y:S02]  /*9f20*/  LOP3.LUT R23, R3.reuse, 0x2c, R2.reuse, 0xfe, !PT ;  /* 0x0000002c03177812 */ /* 0x140fe400078efe02 */
[----:B------:R-:W-:-:S02]  /*9f30*/  LOP3.LUT R19, R3, 0x34, R2, 0xfe, !PT ;  /* 0x0000003403137812 */ /* 0x000fc400078efe02 */
[C-C-:B------:R-:W-:Y:S02]  /*9f40*/  LOP3.LUT R46, R3.reuse, 0x3a, R2.reuse, 0xfe, !PT ;  /* 0x0000003a032e7812 */ /* 0x140fe400078efe02 */
[----:B0-----:R-:W-:Y:S02]  /*9f50*/  LEA.HI R108, R108, 0x3e, RZ, 0x1a ;  /* 0x0000003e6c6c7811 */ /* 0x001fe400078fd0ff */
[C---:B------:R-:W-:Y:S01]  /*9f60*/  LOP3.LUT R22, R3.reuse, R109, RZ, 0xfc, !PT ;  /* 0x0000006d03167212 */ /* 0x040fe200078efcff */
[----:B------:R0:W-:Y:S01]  /*9f70*/  STSM.16.M88.4 [R10], R4 ;  /* 0x000000040a007844 */ /* 0x0001e20000000200 */
[C---:B------:R-:W-:Y:S02]  /*9f80*/  LOP3.LUT R8, R3.reuse, R2, RZ, 0xfc, !PT ;  /* 0x0000000203087212 */ /* 0x040fe400078efcff */
[C-C-:B------:R-:W-:Y:S01]  /*9f90*/  LOP3.LUT R36, R3.reuse, 0xa, R2.reuse, 0xfe, !PT ;  /* 0x0000000a03247812 */ /* 0x140fe200078efe02 */
[----:B------:R-:W-:Y:S01]  /*9fa0*/  BAR.SYNC.DEFER_BLOCKING 0x0 ;  /* 0x0000000000007b1d */ /* 0x000fe20000010000 */
[----:B------:R-:W-:-:S02]  /*9fb0*/  LOP3.LUT R35, R3, 0xc, R2, 0xfe, !PT ;  /* 0x0000000c03237812 */ /* 0x000fc400078efe02 */
[C-C-:B------:R-:W-:Y:S02]  /*9fc0*/  LOP3.LUT R12, R3.reuse, 0x12, R2.reuse, 0xfe, !PT ;  /* 0x00000012030c7812 */ /* 0x140fe400078efe02 */
[C-C-:B------:R-:W-:Y:S02]  /*9fd0*/  LOP3.LUT R13, R3.reuse, 0x16, R2.reuse, 0xfe, !PT ;  /* 0x00000016030d7812 */ /* 0x140fe400078efe02 */
[C-C-:B------:R-:W-:Y:S02]  /*9fe0*/  LOP3.LUT R15, R3.reuse, 0x18, R2.reuse, 0xfe, !PT ;  /* 0x00000018030f7812 */ /* 0x140fe400078efe02 */
[C-C-:B------:R-:W-:Y:S02]  /*9ff0*/  LOP3.LUT R14, R3.reuse, 0x1a, R2.reuse, 0xfe, !PT ;  /* 0x0000001a030e7812 */ /* 0x140fe400078efe02 */
[C-C-:B------:R-:W-:Y:S02]  /*a000*/  LOP3.LUT R31, R3.reuse, 0x1c, R2.reuse, 0xfe, !PT ;  /* 0x0000001c031f7812 */ /* 0x140fe400078efe02 */
[----:B------:R-:W-:-:S02]  /*a010*/  LOP3.LUT R29, R3, 0x20, R2, 0xfe, !PT ;  /* 0x00000020031d7812 */ /* 0x000fc400078efe02 */
[C-C-:B------:R-:W-:Y:S02]  /*a020*/  LOP3.LUT R26, R3.reuse, 0x26, R2.reuse, 0xfe, !PT ;  /* 0x00000026031a7812 */ /* 0x140fe400078efe02 */
[C-C-:B------:R-:W-:Y:S02]  /*a030*/  LOP3.LUT R25, R3.reuse, 0x28, R2.reuse, 0xfe, !PT ;  /* 0x0000002803197812 */ /* 0x140fe400078efe02 */
[C-C-:B------:R-:W-:Y:S02]  /*a040*/  LOP3.LUT R24, R3.reuse, 0x2a, R2.reuse, 0xfe, !PT ;  /* 0x0000002a03187812 */ /* 0x140fe400078efe02 */
[C-C-:B------:R-:W-:Y:S02]  /*a050*/  LOP3.LUT R21, R3.reuse, 0x30, R2.reuse, 0xfe, !PT ;  /* 0x0000003003157812 */ /* 0x140fe400078efe02 */
[C---:B------:R-:W-:Y:S01]  /*a060*/  LOP3.LUT R0, R3.reuse, 0x3c, R2, 0xfe, !PT ;  /* 0x0000003c03007812 */ /* 0x040fe200078efe02 */
[----:B------:R-:W1:Y:S01]  /*a070*/  LDS.128 R40, [R38] ;  /* 0x0000000026287984 */ /* 0x000e620000000c00 */
[----:B------:R-:W-:-:S02]  /*a080*/  LOP3.LUT R17, R3, R108, RZ, 0xfc, !PT ;  /* 0x0000006c03117212 */ /* 0x000fc400078efcff */
[C-C-:B0-----:R-:W-:Y:S01]  /*a090*/  LOP3.LUT R6, R3.reuse, 0x2, R2.reuse, 0xfe, !PT ;  /* 0x0000000203067812 */ /* 0x141fe200078efe02 */
[----:B------:R-:W-:Y:S01]  /*a0a0*/  BAR.SYNC.DEFER_BLOCKING 0x0 ;  /* 0x0000000000007b1d */ /* 0x000fe20000010000 */
[C-C-:B------:R-:W-:Y:S02]  /*a0b0*/  LOP3.LUT R5, R3.reuse, 0x4, R2.reuse, 0xfe, !PT ;  /* 0x0000000403057812 */ /* 0x140fe400078efe02 */
[C-C-:B------:R-:W-:Y:S02]  /*a0c0*/  LOP3.LUT R4, R3.reuse, 0x6, R2.reuse, 0xfe, !PT ;  /* 0x0000000603047812 */ /* 0x140fe400078efe02 */
[----:B------:R-:W-:Y:S02]  /*a0d0*/  LOP3.LUT R7, R3, 0x8, R2, 0xfe, !PT ;  /* 0x0000000803077812 */ /* 0x000fe400078efe02 */
[C---:B------:R-:W-:Y:S02]  /*a0e0*/  LEA.HI R108, R107.reuse, 0x1e, RZ, 0x1a ;  /* 0x0000001e6b6c7811 */ /* 0x040fe400078fd0ff */
[----:B------:R-:W-:-:S02]  /*a0f0*/  LEA.HI R107, R107, 0xe, RZ, 0x1a ;  /* 0x0000000e6b6b7811 */ /* 0x000fc400078fd0ff */
[C---:B------:R-:W-:Y:S02]  /*a100*/  LOP3.LUT R30, R3.reuse, R108, RZ, 0xfc, !PT ;  /* 0x0000006c031e7212 */ /* 0x040fe400078efcff */
[----:B------:R-:W-:Y:S01]  /*a110*/  LOP3.LUT R34, R3, R107, RZ, 0xfc, !PT ;  /* 0x0000006b03227212 */ /* 0x000fe200078efcff */
[----:B------:R0:W-:Y:S01]  /*a120*/  STSM.16.M88.4 [R10], R48 ;  /* 0x000000300a007844 */ /* 0x0001e20000000200 */
[C---:B-1----:R-:W-:Y:S02]  /*a130*/  PRMT R47, R40.reuse, 0x7773, RZ ;  /* 0x00007773282f7816 */ /* 0x042fe400000000ff */
[C---:B------:R-:W-:Y:S02]  /*a140*/  PRMT R55, R40.reuse, 0x7772, RZ ;  /* 0x0000777228377816 */ /* 0x040fe400000000ff */
[C---:B------:R-:W-:Y:S02]  /*a150*/  PRMT R63, R40.reuse, 0x7771, RZ ;  /* 0x00007771283f7816 */ /* 0x040fe400000000ff */
[----:B------:R-:W-:-:S02]  /*a160*/  PRMT R69, R40, 0x7770, RZ ;  /* 0x0000777028457816 */ /* 0x000fc400000000ff */
[----:B------:R-:W-:Y:S02]  /*a170*/  PRMT R67, R41, 0x7770, RZ ;  /* 0x0000777029437816 */ /* 0x000fe400000000ff */
[----:B------:R-:W-:Y:S02]  /*a180*/  PRMT R65, R42, 0x7770, RZ ;  /* 0x000077702a417816 */ /* 0x000fe400000000ff */
[C---:B------:R-:W-:Y:S02]  /*a190*/  PRMT R39, R43.reuse, 0x7773, RZ ;  /* 0x000077732b277816 */ /* 0x040fe400000000ff */
[C---:B0-----:R-:W-:Y:S02]  /*a1a0*/  PRMT R49, R43.reuse, 0x7772, RZ ;  /* 0x000077722b317816 */ /* 0x041fe400000000ff */
[C---:B------:R-:W-:Y:S02]  /*a1b0*/  PRMT R57, R43.reuse, 0x7771, RZ ;  /* 0x000077712b397816 */ /* 0x040fe400000000ff */
[----:B------:R-:W-:-:S02]  /*a1c0*/  PRMT R43, R43, 0x7770, RZ ;  /* 0x000077702b2b7816 */ /* 0x000fc400000000ff */
[C---:B------:R-:W-:Y:S02]  /*a1d0*/  PRMT R61, R41.reuse, 0x7771, RZ ;  /* 0x00007771293d7816 */ /* 0x040fe400000000ff */
[C---:B------:R-:W-:Y:S02]  /*a1e0*/  PRMT R59, R42.reuse, 0x7771, RZ ;  /* 0x000077712a3b7816 */ /* 0x040fe400000000ff */
[C---:B------:R-:W-:Y:S02]  /*a1f0*/  PRMT R53, R41.reuse, 0x7772, RZ ;  /* 0x0000777229357816 */ /* 0x040fe400000000ff */
[C---:B------:R-:W-:Y:S02]  /*a200*/  PRMT R51, R42.reuse, 0x7772, RZ ;  /* 0x000077722a337816 */ /* 0x040fe400000000ff */
[----:B------:R-:W-:Y:S02]  /*a210*/  PRMT R45, R41, 0x7773, RZ ;  /* 0x00007773292d7816 */ /* 0x000fe400000000ff */
[----:B------:R-:W-:Y:S01]  /*a220*/  PRMT R41, R42, 0x7773, RZ ;  /* 0x000077732a297816 */ /* 0x000fe200000000ff */
[----:B------:R-:W-:Y:S01]  /*a230*/  BAR.SYNC.DEFER_BLOCKING 0x0 ;  /* 0x0000000000007b1d */ /* 0x000fe20000010000 */
[C---:B--2---:R-:W-:Y:S01]  /*a240*/  ISETP.GE.AND P0, PT, R9.reuse, UR6, PT ;  /* 0x0000000609007c0c */ /* 0x044fe2000bf06270 */
[----:B------:R-:W-:-:S04]  /*a250*/  IMAD R2, R9, UR4, RZ ;  /* 0x0000000409027c24 */ /* 0x000fc8000f8e02ff */
[----:B------:R-:W-:Y:S01]  /*a260*/  ULDC UR6, c[0x0][0x248] ;  /* 0x0000920000067ab9 */ /* 0x000fe20000000800 */
[----:B------:R-:W-:Y:S01]  /*a270*/  ULDC.64 UR4, c[0x0][0x220] ;  /* 0x0000880000047ab9 */ /* 0x000fe20000000a00 */
[C---:B------:R-:W-:Y:S01]  /*a280*/  ISETP.LT.AND P4, PT, R8.reuse, UR7, !P0 ;  /* 0x0000000708007c0c */ /* 0x040fe2000c781270 */
[----:B------:R-:W-:Y:S01]  /*a290*/  IMAD R8, R8, UR6, RZ ;  /* 0x0000000608087c24 */ /* 0x000fe2000f8e02ff */
[----:B------:R-:W-:-:S04]  /*a2a0*/  IADD3 R44, P1, R2, UR4, RZ ;  /* 0x00000004022c7c10 */ /* 0x000fc8000ff3e0ff */
[----:B------:R-:W-:Y:S02]  /*a2b0*/  LEA.HI.X.SX32 R40, R2, UR5, 0x1, P1 ;  /* 0x0000000502287c11 */ /* 0x000fe400088f0eff */
[----:B------:R-:W-:Y:S01]  /*a2c0*/  IADD3 R2, P2, R8, R44, RZ ;  /* 0x0000002c08027210 */ /* 0x000fe20007f5e0ff */
[C---:B------:R-:W-:Y:S01]  /*a2d0*/  IMAD R9, R6.reuse, UR6, RZ ;  /* 0x0000000606097c24 */ /* 0x040fe2000f8e02ff */
[----:B------:R-:W-:Y:S01]  /*a2e0*/  ISETP.LT.AND P3, PT, R6, UR7, !P0 ;  /* 0x0000000706007c0c */ /* 0x000fe2000c761270 */
[C---:B------:R-:W-:Y:S01]  /*a2f0*/  IMAD R10, R5.reuse, UR6, RZ ;  /* 0x00000006050a7c24 */ /* 0x040fe2000f8e02ff */
[----:B------:R-:W-:Y:S01]  /*a300*/  LEA.HI.X.SX32 R3, R8, R40, 0x1, P2 ;  /* 0x0000002808037211 */ /* 0x000fe200010f0eff */
[C---:B------:R-:W-:Y:S01]  /*a310*/  IMAD R11, R4.reuse, UR6, RZ ;  /* 0x00000006040b7c24 */ /* 0x040fe2000f8e02ff */
[----:B------:R-:W-:Y:S02]  /*a320*/  ISETP.LT.AND P1, PT, R5, UR7, !P0 ;  /* 0x0000000705007c0c */ /* 0x000fe4000c721270 */
[----:B------:R-:W-:Y:S01]  /*a330*/  ISETP.LT.AND P2, PT, R4, UR7, !P0 ;  /* 0x0000000704007c0c */ /* 0x000fe2000c741270 */
[----:B------:R0:W-:Y:S01]  /*a340*/  @P4 STG.E.U8 desc[UR40][R2.64], R69 ;  /* 0x0000004502004986 */ /* 0x0001e2000c101128 */
[----:B------:R-:W-:-:S02]  /*a350*/  IADD3 R4, P6, R9, R44, RZ ;  /* 0x0000002c09047210 */ /* 0x000fc40007fde0ff */
[CC--:B------:R-:W-:Y:S02]  /*a360*/  IADD3 R6, P4, R10.reuse, R44.reuse, RZ ;  /* 0x0000002c0a067210 */ /* 0x0c0fe40007f9e0ff */
[----:B------:R-:W-:Y:S01]  /*a370*/  IADD3 R8, P5, R11, R44, RZ ;  /* 0x0000002c0b087210 */ /* 0x000fe20007fbe0ff */
[----:B------:R-:W-:Y:S01]  /*a380*/  IMAD R37, R7, UR6, RZ ;  /* 0x0000000607257c24 */ /* 0x000fe2000f8e02ff */
[-C--:B------:R-:W-:Y:S02]  /*a390*/  LEA.HI.X.SX32 R5, R9, R40.reuse, 0x1, P6 ;  /* 0x0000002809057211 */ /* 0x080fe400030f0eff */
[----:B------:R-:W-:Y:S02]  /*a3a0*/  ISETP.LT.AND P6, PT, R7, UR7, !P0 ;  /* 0x0000000707007c0c */ /* 0x000fe4000c7c1270 */
[-C--:B------:R-:W-:Y:S02]  /*a3b0*/  LEA.HI.X.SX32 R7, R10, R40.reuse, 0x1, P4 ;  /* 0x000000280a077211 */ /* 0x080fe400020f0eff */
[----:B------:R-:W-:-:S02]  /*a3c0*/  LEA.HI.X.SX32 R9, R11, R40, 0x1, P5 ;  /* 0x000000280b097211 */ /* 0x000fc400028f0eff */
[C---:B------:R-:W-:Y:S01]  /*a3d0*/  ISETP.LT.AND P4, PT, R36.reuse, UR7, !P0 ;  /* 0x0000000724007c0c */ /* 0x040fe2000c781270 */
[----:B------:R-:W-:Y:S01]  /*a3e0*/  IMAD R36, R36, UR6, RZ ;  /* 0x0000000624247c24 */ /* 0x000fe2000f8e02ff */
[----:B------:R1:W-:Y:S01]  /*a3f0*/  @P3 STG.E.U8 desc[UR40][R4.64], R67 ;  /* 0x0000004304003986 */ /* 0x0003e2000c101128 */
[----:B------:R-:W-:-:S03]  /*a400*/  IADD3 R10, P3, R37, R44, RZ ;  /* 0x0000002c250a7210 */ /* 0x000fc60007f7e0ff */
[----:B------:R-:W-:Y:S01]  /*a410*/  @P1 STG.E.U8 desc[UR40][R6.64], R65 ;  /* 0x0000004106001986 */ /* 0x000fe2000c101128 */
[----:B------:R-:W-:-:S03]  /*a420*/  LEA.HI.X.SX32 R11, R37, R40, 0x1, P3 ;  /* 0x00000028250b7211 */ /* 0x000fc600018f0eff */
[----:B------:R2:W-:Y:S01]  /*a430*/  @P2 STG.E.U8 desc[UR40][R8.64], R43 ;  /* 0x0000002b08002986 */ /* 0x0005e2000c101128 */
[----:B0-----:R-:W-:Y:S02]  /*a440*/  IADD3 R2, P2, R36, R44, RZ ;  /* 0x0000002c24027210 */ /* 0x001fe40007f5e0ff */
[C---:B------:R-:W-:Y:S01]  /*a450*/  ISETP.LT.AND P3, PT, R35.reuse, UR7, !P0 ;  /* 0x0000000723007c0c */ /* 0x040fe2000c761270 */
[----:B------:R-:W-:Y:S01]  /*a460*/  IMAD R35, R35, UR6, RZ ;  /* 0x0000000623237c24 */ /* 0x000fe2000f8e02ff */
[C---:B------:R-:W-:Y:S01]  /*a470*/  ISETP.LT.AND P1, PT, R34.reuse, UR7, !P0 ;  /* 0x0000000722007c0c */ /* 0x040fe2000c721270 */
[----:B------:R-:W-:Y:S01]  /*a480*/  IMAD R34, R34, UR6, RZ ;  /* 0x0000000622227c24 */ /* 0x000fe2000f8e02ff */
[----:B------:R-:W-:Y:S02]  /*a490*/  LEA.HI.X.SX32 R3, R36, R40, 0x1, P2 ;  /* 0x0000002824037211 */ /* 0x000fe400010f0eff */
[C---:B------:R-:W-:Y:S01]  /*a4a0*/  ISETP.LT.AND P2, PT, R33.reuse, UR7, !P0 ;  /* 0x0000000721007c0c */ /* 0x040fe2000c741270 */
[----:B------:R-:W-:Y:S01]  /*a4b0*/  IMAD R33, R33, UR6, RZ ;  /* 0x0000000621217c24 */ /* 0x000fe2000f8e02ff */
[-C--:B-1----:R-:W-:Y:S01]  /*a4c0*/  IADD3 R4, P5, R35, R44.reuse, RZ ;  /* 0x0000002c23047210 */ /* 0x082fe20007fbe0ff */
[----:B------:R0:W-:Y:S01]  /*a4d0*/  @P6 STG.E.U8 desc[UR40][R10.64], R63 ;  /* 0x0000003f0a006986 */ /* 0x0001e2000c101128 */
[----:B--2---:R-:W-:-:S03]  /*a4e0*/  IADD3 R8, P6, R34, R44, RZ ;  /* 0x0000002c22087210 */ /* 0x004fc60007fde0ff */
[----:B------:R-:W-:Y:S01]  /*a4f0*/  @P4 STG.E.U8 desc[UR40][R2.64], R61 ;  /* 0x0000003d02004986 */ /* 0x000fe2000c101128 */
[-C--:B------:R-:W-:Y:S01]  /*a500*/  LEA.HI.X.SX32 R5, R35, R40.reuse, 0x1, P5 ;  /* 0x0000002823057211 */ /* 0x080fe200028f0eff */
[----:B------:R-:W-:Y:S01]  /*a510*/  IMAD R6, R12, UR6, RZ ;  /* 0x000000060c067c24 */ /* 0x000fe2000f8e02ff */
[----:B------:R-:W-:Y:S02]  /*a520*/  LEA.HI.X.SX32 R9, R34, R40, 0x1, P6 ;  /* 0x0000002822097211 */ /* 0x000fe400030f0eff */
[C---:B0-----:R-:W-:Y:S01]  /*a530*/  IADD3 R10, P4, R33.reuse, R44, RZ ;  /* 0x0000002c210a7210 */ /* 0x041fe20007f9e0ff */
[----:B------:R-:W-:Y:S01]  /*a540*/  @P3 STG.E.U8 desc[UR40][R4.64], R59 ;  /* 0x0000003b04003986 */ /* 0x000fe2000c101128 */
[----:B------:R-:W-:Y:S02]  /*a550*/  ISETP.LT.AND P5, PT, R12, UR7, !P0 ;  /* 0x000000070c007c0c */ /* 0x000fe4000c7a1270 */
[----:B------:R-:W-:Y:S01]  /*a560*/  LEA.HI.X.SX32 R11, R33, R40, 0x1, P4 ;  /* 0x00000028210b7211 */ /* 0x000fe200020f0eff */
[----:B------:R0:W-:Y:S01]  /*a570*/  @P1 STG.E.U8 desc[UR40][R8.64], R57 ;  /* 0x0000003908001986 */ /* 0x0001e2000c101128 */
[----:B------:R-:W-:Y:S01]  /*a580*/  IADD3 R12, P3, R6, R44, RZ ;  /* 0x0000002c060c7210 */ /* 0x000fe20007f7e0ff */
[----:B------:R-:W-:-:S02]  /*a590*/  IMAD R33, R13, UR6, RZ ;  /* 0x000000060d217c24 */ /* 0x000fc4000f8e02ff */
[----:B------:R1:W-:Y:S01]  /*a5a0*/  @P2 STG.E.U8 desc[UR40][R10.64], R55 ;  /* 0x000000370a002986 */ /* 0x0003e2000c101128 */
[----:B------:R-:W-:Y:S02]  /*a5b0*/  ISETP.LT.AND P2, PT, R13, UR7, !P0 ;  /* 0x000000070d007c0c */ /* 0x000fe4000c741270 */
[----:B------:R-:W-:Y:S02]  /*a5c0*/  LEA.HI.X.SX32 R13, R6, R40, 0x1, P3 ;  /* 0x00000028060d7211 */ /* 0x000fe400018f0eff */
[----:B------:R-:W2:Y:S01]  /*a5d0*/  LDS.128 R4, [R38] ;  /* 0x0000000026047984 */ /* 0x000ea20000000c00 */
[C---:B------:R-:W-:Y:S01]  /*a5e0*/  ISETP.LT.AND P1, PT, R32.reuse, UR7, !P0 ;  /* 0x0000000720007c0c */ /* 0x040fe2000c721270 */
[----:B------:R-:W-:Y:S01]  /*a5f0*/  IMAD R32, R32, UR6, RZ ;  /* 0x0000000620207c24 */ /* 0x000fe2000f8e02ff */
[C---:B------:R-:W-:Y:S01]  /*a600*/  ISETP.LT.AND P3, PT, R15.reuse, UR7, !P0 ;  /* 0x000000070f007c0c */ /* 0x040fe2000c761270 */
[----:B------:R-:W-:Y:S01]  /*a610*/  IMAD R15, R15, UR6, RZ ;  /* 0x000000060f0f7c24 */ /* 0x000fe2000f8e02ff */
[----:B------:R3:W-:Y:S01]  /*a620*/  @P5 STG.E.U8 desc[UR40][R12.64], R53 ;  /* 0x000000350c005986 */ /* 0x0007e2000c101128 */
[----:B0-----:R-:W-:-:S02]  /*a630*/  IADD3 R8, P6, R33, R44, RZ ;  /* 0x0000002c21087210 */ /* 0x001fc40007fde0ff */
[CC--:B------:R-:W-:Y:S02]  /*a640*/  IADD3 R2, P4, R32.reuse, R44.reuse, RZ ;  /* 0x0000002c20027210 */ /* 0x0c0fe40007f9e0ff */
[----:B-1----:R-:W-:Y:S02]  /*a650*/  IADD3 R10, P5, R15, R44, RZ ;  /* 0x0000002c0f0a7210 */ /* 0x002fe40007fbe0ff */
[-C--:B------:R-:W-:Y:S01]  /*a660*/  LEA.HI.X.SX32 R3, R32, R40.reuse, 0x1, P4 ;  /* 0x0000002820037211 */ /* 0x080fe200020f0eff */
[C---:B------:R-:W-:Y:S01]  /*a670*/  IMAD R32, R14.reuse, UR6, RZ ;  /* 0x000000060e207c24 */ /* 0x040fe2000f8e02ff */
[-C--:B------:R-:W-:Y:S02]  /*a680*/  LEA.HI.X.SX32 R9, R33, R40.reuse, 0x1, P6 ;  /* 0x0000002821097211 */ /* 0x080fe400030f0eff */
[----:B------:R-:W-:Y:S02]  /*a690*/  LEA.HI.X.SX32 R11, R15, R40, 0x1, P5 ;  /* 0x000000280f0b7211 */ /* 0x000fe400028f0eff */
[----:B------:R-:W-:Y:S01]  /*a6a0*/  ISETP.LT.AND P4, PT, R14, UR7, !P0 ;  /* 0x000000070e007c0c */ /* 0x000fe2000c781270 */
[----:B------:R0:W-:Y:S01]  /*a6b0*/  @P1 STG.E.U8 desc[UR40][R2.64], R51 ;  /* 0x0000003302001986 */ /* 0x0001e2000c101128 */
[----:B------:R-:W-:-:S03]  /*a6c0*/  IADD3 R14, P1, R32, R44, RZ ;  /* 0x0000002c200e7210 */ /* 0x000fc60007f3e0ff */
[----:B------:R1:W-:Y:S01]  /*a6d0*/  @P2 STG.E.U8 desc[UR40][R8.64], R49 ;  /* 0x0000003108002986 */ /* 0x0003e2000c101128 */
[----:B------:R-:W-:-:S03]  /*a6e0*/  ISETP.LT.AND P2, PT, R30, UR7, !P0 ;  /* 0x000000071e007c0c */ /* 0x000fc6000c741270 */
[----:B------:R4:W-:Y:S01]  /*a6f0*/  @P3 STG.E.U8 desc[UR40][R10.64], R47 ;  /* 0x0000002f0a003986 */ /* 0x0009e2000c101128 */
[C---:B------:R-:W-:Y:S01]  /*a700*/  ISETP.LT.AND P3, PT, R31.reuse, UR7, !P0 ;  /* 0x000000071f007c0c */ /* 0x040fe2000c761270 */
[----:B------:R-:W-:Y:S01]  /*a710*/  IMAD R31, R31, UR6, RZ ;  /* 0x000000061f1f7c24 */ /* 0x000fe2000f8e02ff */
[----:B------:R-:W-:Y:S01]  /*a720*/  LEA.HI.X.SX32 R15, R32, R40, 0x1, P1 ;  /* 0x00000028200f7211 */ /* 0x000fe200008f0eff */
[----:B------:R-:W-:-:S03]  /*a730*/  IMAD R30, R30, UR6, RZ ;  /* 0x000000061e1e7c24 */ /* 0x000fc6000f8e02ff */
[-C--:B---3--:R-:W-:Y:S01]  /*a740*/  IADD3 R12, P1, R31, R44.reuse, RZ ;  /* 0x0000002c1f0c7210 */ /* 0x088fe20007f3e0ff */
[----:B------:R3:W-:Y:S01]  /*a750*/  @P4 STG.E.U8 desc[UR40][R14.64], R45 ;  /* 0x0000002d0e004986 */ /* 0x0007e2000c101128 */
[----:B0-----:R-:W-:Y:S02]  /*a760*/  IADD3 R2, P5, R30, R44, RZ ;  /* 0x0000002c1e027210 */ /* 0x001fe40007fbe0ff */
[C---:B------:R-:W-:Y:S01]  /*a770*/  ISETP.LT.AND P4, PT, R29.reuse, UR7, !P0 ;  /* 0x000000071d007c0c */ /* 0x040fe2000c781270 */
[----:B------:R-:W-:Y:S01]  /*a780*/  IMAD R29, R29, UR6, RZ ;  /* 0x000000061d1d7c24 */ /* 0x000fe2000f8e02ff */
[-C--:B------:R-:W-:Y:S02]  /*a790*/  LEA.HI.X.SX32 R13, R31, R40.reuse, 0x1, P1 ;  /* 0x000000281f0d7211 */ /* 0x080fe400008f0eff */
[C---:B------:R-:W-:Y:S01]  /*a7a0*/  ISETP.LT.AND P1, PT, R28.reuse, UR7, !P0 ;  /* 0x000000071c007c0c */ /* 0x040fe2000c721270 */
[----:B------:R-:W-:Y:S01]  /*a7b0*/  IMAD R28, R28, UR6, RZ ;  /* 0x000000061c1c7c24 */ /* 0x000fe2000f8e02ff */
[----:B------:R-:W-:Y:S01]  /*a7c0*/  LEA.HI.X.SX32 R3, R30, R40, 0x1, P5 ;  /* 0x000000281e037211 */ /* 0x000fe200028f0eff */
[----:B------:R0:W-:Y:S01]  /*a7d0*/  @P3 STG.E.U8 desc[UR40][R12.64], R41 ;  /* 0x000000290c003986 */ /* 0x0001e2000c101128 */
[----:B-1----:R-:W-:-:S02]  /*a7e0*/  IADD3 R8, P6, R29, R44, RZ ;  /* 0x0000002c1d087210 */ /* 0x002fc40007fde0ff */
[----:B----4-:R-:W-:Y:S01]  /*a7f0*/  IADD3 R10, P3, R28, R44, RZ ;  /* 0x0000002c1c0a7210 */ /* 0x010fe20007f7e0ff */
[----:B------:R-:W-:Y:S01]  /*a800*/  @P2 STG.E.U8 desc[UR40][R2.64], R39 ;  /* 0x0000002702002986 */ /* 0x000fe2000c101128 */
[C---:B------:R-:W-:Y:S01]  /*a810*/  ISETP.LT.AND P2, PT, R27.reuse, UR7, !P0 ;  /* 0x000000071b007c0c */ /* 0x040fe2000c741270 */
[----:B------:R-:W-:Y:S01]  /*a820*/  IMAD R27, R27, UR6, RZ ;  /* 0x000000061b1b7c24 */ /* 0x000fe2000f8e02ff */
[-C--:B------:R-:W-:Y:S02]  /*a830*/  LEA.HI.X.SX32 R9, R29, R40.reuse, 0x1, P6 ;  /* 0x000000281d097211 */ /* 0x080fe400030f0eff */
[----:B--2---:R-:W-:Y:S02]  /*a840*/  PRMT R29, R4, 0x7770, RZ ;  /* 0x00007770041d7816 */ /* 0x004fe400000000ff */
[----:B------:R-:W-:Y:S02]  /*a850*/  LEA.HI.X.SX32 R11, R28, R40, 0x1, P3 ;  /* 0x000000281c0b7211 */ /* 0x000fe400018f0eff */
[----:B---3--:R-:W-:-:S02]  /*a860*/  PRMT R15, R5, 0x7770, RZ ;  /* 0x00007770050f7816 */ /* 0x008fc400000000ff */
[C---:B0-----:R-:W-:Y:S01]  /*a870*/  IADD3 R12, P6, R27.reuse, R44, RZ ;  /* 0x0000002c1b0c7210 */ /* 0x041fe20007fde0ff */
[----:B------:R0:W-:Y:S01]  /*a880*/  @P4 STG.E.U8 desc[UR40][R8.64], R29 ;  /* 0x0000001d08004986 */ /* 0x0001e2000c101128 */
[----:B------:R-:W-:Y:S02]  /*a890*/  ISETP.LT.AND P4, PT, R26, UR7, !P0 ;  /* 0x000000071a007c0c */ /* 0x000fe4000c781270 */
[----:B------:R-:W-:Y:S01]  /*a8a0*/  LEA.HI.X.SX32 R13, R27, R40, 0x1, P6 ;  /* 0x000000281b0d7211 */ /* 0x000fe200030f0eff */
[----:B------:R1:W-:Y:S01]  /*a8b0*/  @P1 STG.E.U8 desc[UR40][R10.64], R15 ;  /* 0x0000000f0a001986 */ /* 0x0003e2000c101128 */
[C---:B------:R-:W-:Y:S01]  /*a8c0*/  ISETP.LT.AND P1, PT, R24.reuse, UR7, !P0 ;  /* 0x0000000718007c0c */ /* 0x040fe2000c721270 */
[----:B------:R-:W-:Y:S01]  /*a8d0*/  IMAD R24, R24, UR6, RZ ;  /* 0x0000000618187c24 */ /* 0x000fe2000f8e02ff */
[C---:B------:R-:W-:Y:S01]  /*a8e0*/  ISETP.LT.AND P3, PT, R25.reuse, UR7, !P0 ;  /* 0x0000000719007c0c */ /* 0x040fe2000c761270 */
[----:B------:R-:W-:Y:S01]  /*a8f0*/  IMAD R26, R26, UR6, RZ ;  /* 0x000000061a1a7c24 */ /* 0x000fe2000f8e02ff */
[----:B0-----:R-:W-:Y:S01]  /*a900*/  PRMT R29, R6, 0x7770, RZ ;  /* 0x00007770061d7816 */ /* 0x001fe200000000ff */
[----:B------:R-:W-:-:S03]  /*a910*/  IMAD R25, R25, UR6, RZ ;  /* 0x0000000619197c24 */ /* 0x000fc6000f8e02ff */
[-C--:B------:R-:W-:Y:S01]  /*a920*/  IADD3 R2, P5, R26, R44.reuse, RZ ;  /* 0x0000002c1a027210 */ /* 0x080fe20007fbe0ff */
[----:B------:R0:W-:Y:S01]  /*a930*/  @P2 STG.E.U8 desc[UR40][R12.64], R29 ;  /* 0x0000001d0c002986 */ /* 0x0001e2000c101128 */
[CC--:B-1----:R-:W-:Y:S02]  /*a940*/  IADD3 R10, P2, R24.reuse, R44.reuse, RZ ;  /* 0x0000002c180a7210 */ /* 0x0c2fe40007f5e0ff */
[----:B------:R-:W-:Y:S02]  /*a950*/  IADD3 R8, P6, R25, R44, RZ ;  /* 0x0000002c19087210 */ /* 0x000fe40007fde0ff */
[-C--:B------:R-:W-:Y:S02]  /*a960*/  LEA.HI.X.SX32 R11, R24, R40.reuse, 0x1, P2 ;  /* 0x00000028180b7211 */ /* 0x080fe400010f0eff */
[----:B------:R-:W-:Y:S02]  /*a970*/  LEA.HI.X.SX32 R3, R26, R40, 0x1, P5 ;  /* 0x000000281a037211 */ /* 0x000fe400028f0eff */
[----:B------:R-:W-:-:S02]  /*a980*/  PRMT R27, R7, 0x7770, RZ ;  /* 0x00007770071b7816 */ /* 0x000fc400000000ff */
[C---:B------:R-:W-:Y:S01]  /*a990*/  ISETP.LT.AND P2, PT, R23.reuse, UR7, !P0 ;  /* 0x0000000717007c0c */ /* 0x040fe2000c741270 */
[----:B------:R-:W-:Y:S01]  /*a9a0*/  IMAD R23, R23, UR6, RZ ;  /* 0x0000000617177c24 */ /* 0x000fe2000f8e02ff */
[----:B------:R-:W-:Y:S02]  /*a9b0*/  LEA.HI.X.SX32 R9, R25, R40, 0x1, P6 ;  /* 0x0000002819097211 */ /* 0x000fe400030f0eff */
[----:B------:R-:W-:Y:S02]  /*a9c0*/  PRMT R15, R4, 0x7771, RZ ;  /* 0x00007771040f7816 */ /* 0x000fe400000000ff */
[----:B------:R-:W-:Y:S01]  /*a9d0*/  PRMT R25, R5, 0x7771, RZ ;  /* 0x0000777105197816 */ /* 0x000fe200000000ff */
[----:B------:R-:W-:Y:S01]  /*a9e0*/  @P4 STG.E.U8 desc[UR40][R2.64], R27 ;  /* 0x0000001b02004986 */ /* 0x000fe2000c101128 */
[----:B0-----:R-:W-:-:S03]  /*a9f0*/  IADD3 R12, P5, R23, R44, RZ ;  /* 0x0000002c170c7210 */ /* 0x001fc60007fbe0ff */
[----:B------:R0:W-:Y:S01]  /*aa00*/  @P3 STG.E.U8 desc[UR40][R8.64], R15 ;  /* 0x0000000f08003986 */ /* 0x0001e2000c101128 */
[----:B------:R-:W-:-:S03]  /*aa10*/  ISETP.LT.AND P3, PT, R21, UR7, !P0 ;  /* 0x0000000715007c0c */ /* 0x000fc6000c761270 */
[----:B------:R1:W-:Y:S01]  /*aa20*/  @P1 STG.E.U8 desc[UR40][R10.64], R25 ;  /* 0x000000190a001986 */ /* 0x0003e2000c101128 */
[C---:B------:R-:W-:Y:S01]  /*aa30*/  ISETP.LT.AND P1, PT, R22.reuse, UR7, !P0 ;  /* 0x0000000716007c0c */ /* 0x040fe2000c721270 */
[----:B------:R-:W-:Y:S01]  /*aa40*/  IMAD R22, R22, UR6, RZ ;  /* 0x0000000616167c24 */ /* 0x000fe2000f8e02ff */
[C---:B------:R-:W-:Y:S01]  /*aa50*/  ISETP.LT.AND P4, PT, R20.reuse, UR7, !P0 ;  /* 0x0000000714007c0c */ /* 0x040fe2000c781270 */
[----:B------:R-:W-:Y:S01]  /*aa60*/  IMAD R21, R21, UR6, RZ ;  /* 0x0000000615157c24 */ /* 0x000fe2000f8e02ff */
[----:B------:R-:W-:Y:S01]  /*aa70*/  LEA.HI.X.SX32 R13, R23, R40, 0x1, P5 ;  /* 0x00000028170d7211 */ /* 0x000fe200028f0eff */
[----:B------:R-:W-:Y:S01]  /*aa80*/  IMAD R20, R20, UR6, RZ ;  /* 0x0000000614147c24 */ /* 0x000fe2000f8e02ff */
[----:B0-----:R-:W-:Y:S02]  /*aa90*/  PRMT R15, R6, 0x7771, RZ ;  /* 0x00007771060f7816 */ /* 0x001fe400000000ff */
[-C--:B------:R-:W-:Y:S02]  /*aaa0*/  IADD3 R2, P6, R22, R44.reuse, RZ ;  /* 0x0000002c16027210 */ /* 0x080fe40007fde0ff */
[-C--:B------:R-:W-:Y:S01]  /*aab0*/  IADD3 R8, P5, R21, R44.reuse, RZ ;  /* 0x0000002c15087210 */ /* 0x080fe20007fbe0ff */
[----:B------:R0:W-:Y:S01]  /*aac0*/  @P2 STG.E.U8 desc[UR40][R12.64], R15 ;  /* 0x0000000f0c002986 */ /* 0x0001e2000c101128 */
[----:B-1----:R-:W-:-:S02]  /*aad0*/  IADD3 R10, P2, R20, R44, RZ ;  /* 0x0000002c140a7210 */ /* 0x002fc40007f5e0ff */
[-C--:B------:R-:W-:Y:S02]  /*aae0*/  LEA.HI.X.SX32 R3, R22, R40.reuse, 0x1, P6 ;  /* 0x0000002816037211 */ /* 0x080fe400030f0eff */
[----:B------:R-:W-:Y:S02]  /*aaf0*/  PRMT R25, R7, 0x7771, RZ ;  /* 0x0000777107197816 */ /* 0x000fe400000000ff */
[-C--:B------:R-:W-:Y:S02]  /*ab00*/  LEA.HI.X.SX32 R9, R21, R40.reuse, 0x1, P5 ;  /* 0x0000002815097211 */ /* 0x080fe400028f0eff */
[----:B------:R-:W-:Y:S02]  /*ab10*/  PRMT R23, R4, 0x7772, RZ ;  /* 0x0000777204177816 */ /* 0x000fe400000000ff */
[----:B------:R-:W-:Y:S02]  /*ab20*/  LEA.HI.X.SX32 R11, R20, R40, 0x1, P2 ;  /* 0x00000028140b7211 */ /* 0x000fe400010f0eff */
[----:B------:R-:W-:Y:S01]  /*ab30*/  PRMT R21, R5, 0x7772, RZ ;  /* 0x0000777205157816 */ /* 0x000fe200000000ff */
[----:B------:R-:W-:Y:S04]  /*ab40*/  @P1 STG.E.U8 desc[UR40][R2.64], R25 ;  /* 0x0000001902001986 */ /* 0x000fe8000c101128 */
[----:B------:R1:W-:Y:S04]  /*ab50*/  @P3 STG.E.U8 desc[UR40][R8.64], R23 ;  /* 0x0000001708003986 */ /* 0x0003e8000c101128 */
[----:B------:R2:W-:Y:S01]  /*ab60*/  @P4 STG.E.U8 desc[UR40][R10.64], R21 ;  /* 0x000000150a004986 */ /* 0x0005e2000c101128 */
[C---:B------:R-:W-:Y:S01]  /*ab70*/  ISETP.LT.AND P4, PT, R18.reuse, UR7, !P0 ;  /* 0x0000000712007c0c */ /* 0x040fe2000c781270 */
[----:B------:R-:W-:Y:S01]  /*ab80*/  IMAD R18, R18, UR6, RZ ;  /* 0x0000000612127c24 */ /* 0x000fe2000f8e02ff */
[C---:B------:R-:W-:Y:S01]  /*ab90*/  ISETP.LT.AND P3, PT, R16.reuse, UR7, !P0 ;  /* 0x0000000710007c0c */ /* 0x040fe2000c761270 */
[----:B------:R-:W-:-:S02]  /*aba0*/  IMAD R16, R16, UR6, RZ ;  /* 0x0000000610107c24 */ /* 0x000fc4000f8e02ff */
[----:B0-----:R-:W-:Y:S01]  /*abb0*/  IMAD R15, R0, UR6, RZ ;  /* 0x00000006000f7c24 */ /* 0x001fe2000f8e02ff */
[-C--:B-1----:R-:W-:Y:S02]  /*abc0*/  IADD3 R8, P1, R18, R44.reuse, RZ ;  /* 0x0000002c12087210 */ /* 0x082fe40007f3e0ff */
[C---:B------:R-:W-:Y:S01]  /*abd0*/  ISETP.LT.AND P5, PT, R19.reuse, UR7, !P0 ;  /* 0x0000000713007c0c */ /* 0x040fe2000c7a1270 */
[----:B------:R-:W-:Y:S01]  /*abe0*/  IMAD R19, R19, UR6, RZ ;  /* 0x0000000613137c24 */ /* 0x000fe2000f8e02ff */
[----:B--2---:R-:W-:Y:S02]  /*abf0*/  IADD3 R10, P2, R16, R44, RZ ;  /* 0x0000002c100a7210 */ /* 0x004fe40007f5e0ff */
[----:B------:R-:W-:Y:S02]  /*ac00*/  LEA.HI.X.SX32 R9, R18, R40, 0x1, P1 ;  /* 0x0000002812097211 */ /* 0x000fe400008f0eff */
[-C--:B------:R-:W-:Y:S01]  /*ac10*/  IADD3 R14, P1, R15, R44.reuse, RZ ;  /* 0x0000002c0f0e7210 */ /* 0x080fe20007f3e0ff */
[----:B------:R-:W-:Y:S01]  /*ac20*/  IMAD R13, R46, UR6, RZ ;  /* 0x000000062e0d7c24 */ /* 0x000fe2000f8e02ff */
[----:B------:R-:W-:-:S02]  /*ac30*/  IADD3 R2, P6, R19, R44, RZ ;  /* 0x0000002c13027210 */ /* 0x000fc40007fde0ff */
[-C--:B------:R-:W-:Y:S02]  /*ac40*/  LEA.HI.X.SX32 R11, R16, R40.reuse, 0x1, P2 ;  /* 0x00000028100b7211 */ /* 0x080fe400010f0eff */
[----:B------:R-:W-:Y:S02]  /*ac50*/  ISETP.LT.AND P2, PT, R46, UR7, !P0 ;  /* 0x000000072e007c0c */ /* 0x000fe4000c741270 */
[-C--:B------:R-:W-:Y:S02]  /*ac60*/  LEA.HI.X.SX32 R15, R15, R40.reuse, 0x1, P1 ;  /* 0x000000280f0f7211 */ /* 0x080fe400008f0eff */
[----:B------:R-:W-:Y:S02]  /*ac70*/  ISETP.LT.AND P1, PT, R0, UR7, !P0 ;  /* 0x0000000700007c0c */ /* 0x000fe4000c721270 */
[----:B------:R-:W-:Y:S02]  /*ac80*/  ISETP.LT.AND P0, PT, R17, UR7, !P0 ;  /* 0x0000000711007c0c */ /* 0x000fe4000c701270 */
[----:B------:R-:W-:-:S02]  /*ac90*/  LEA.HI.X.SX32 R3, R19, R40, 0x1, P6 ;  /* 0x0000002813037211 */ /* 0x000fc400030f0eff */
[----:B------:R-:W-:Y:S02]  /*aca0*/  IADD3 R12, P6, R13, R44, RZ ;  /* 0x0000002c0d0c7210 */ /* 0x000fe40007fde0ff */
[----:B------:R-:W-:Y:S02]  /*acb0*/  PRMT R25, R6, 0x7772, RZ ;  /* 0x0000777206197816 */ /* 0x000fe400000000ff */
[----:B------:R-:W-:Y:S01]  /*acc0*/  PRMT R23, R7, 0x7772, RZ ;  /* 0x0000777207177816 */ /* 0x000fe200000000ff */
[----:B------:R-:W-:Y:S01]  /*acd0*/  IMAD R20, R17, UR6, RZ ;  /* 0x0000000611147c24 */ /* 0x000fe2000f8e02ff */
[----:B------:R-:W-:Y:S02]  /*ace0*/  PRMT R21, R4, 0x7773, RZ ;  /* 0x0000777304157816 */ /* 0x000fe400000000ff */
[----:B------:R-:W-:Y:S02]  /*acf0*/  LEA.HI.X.SX32 R13, R13, R40, 0x1, P6 ;  /* 0x000000280d0d7211 */ /* 0x000fe400030f0eff */
[----:B------:R-:W-:Y:S01]  /*ad00*/  PRMT R19, R5, 0x7773, RZ ;  /* 0x0000777305137816 */ /* 0x000fe200000000ff */
[----:B------:R0:W-:Y:S01]  /*ad10*/  @P5 STG.E.U8 desc[UR40][R2.64], R25 ;  /* 0x0000001902005986 */ /* 0x0001e2000c101128 */
[----:B------:R-:W-:-:S03]  /*ad20*/  PRMT R5, R6, 0x7773, RZ ;  /* 0x0000777306057816 */ /* 0x000fc600000000ff */
[----:B------:R0:W-:Y:S01]  /*ad30*/  @P4 STG.E.U8 desc[UR40][R8.64], R23 ;  /* 0x0000001708004986 */ /* 0x0001e2000c101128 */
[----:B------:R-:W-:-:S03]  /*ad40*/  IADD3 R16, P6, R20, R44, RZ ;  /* 0x0000002c14107210 */ /* 0x000fc60007fde0ff */
[----:B------:R0:W-:Y:S04]  /*ad50*/  @P3 STG.E.U8 desc[UR40][R10.64], R21 ;  /* 0x000000150a003986 */ /* 0x0001e8000c101128 */
[----:B------:R0:W-:Y:S01]  /*ad60*/  @P2 STG.E.U8 desc[UR40][R12.64], R19 ;  /* 0x000000130c002986 */ /* 0x0001e2000c101128 */
[----:B------:R-:W-:-:S03]  /*ad70*/  LEA.HI.X.SX32 R17, R20, R40, 0x1, P6 ;  /* 0x0000002814117211 */ /* 0x000fc600030f0eff */
[----:B------:R0:W-:Y:S01]  /*ad80*/  @P1 STG.E.U8 desc[UR40][R14.64], R5 ;  /* 0x000000050e001986 */ /* 0x0001e2000c101128 */
[----:B------:R-:W-:Y:S01]  /*ad90*/  PRMT R7, R7, 0x7773, RZ ;  /* 0x0000777307077816 */ /* 0x000fe200000000ff */
[----:B------:R-:W-:Y:S06]  /*ada0*/  @!P0 EXIT ;  /* 0x000000000000894d */ /* 0x000fec0003800000 */
[----:B------:R-:W-:Y:S01]  /*adb0*/  STG.E.U8 desc[UR40][R16.64], R7 ;  /* 0x0000000710007986 */ /* 0x000fe2000c101128 */
[----:B------:R-:W-:Y:S05]  /*adc0*/  EXIT ;  /* 0x000000000000794d */ /* 0x000fea0003800000 */
.L_x_3:
[----:B------:R-:W-:-:S00]  /*add0*/  BRA `(.L_x_3) ;  /* 0xfffffffc00fc7947 */ /* 0x000fc0000383ffff */
[----:B------:R-:W-:-:S00]  /*ade0*/  NOP ;  /* 0x0000000000007918 */ /* 0x000fc00000000000 */
        /* <DEDUP_REMOVED lines=9> */
.L_x_4:


//--------------------- .nv.shared.matmul_kernel  --------------------------
	.section	.nv.shared.matmul_kernel,"aw",@nobits
	.sectionflags	@""
	.align	16
	.zero		1024


//--------------------- .nv.shared.reserved.0     --------------------------
	.section	.nv.shared.reserved.0,"aw",@nobits
	.weak		__nv_reservedSMEM_offset_0_alias
	.size		__nv_reservedSMEM_offset_0_alias, 0, 0
	.other		__nv_reservedSMEM_offset_0_alias,@"STO_CUDA_RESERVED_SHARED STV_DEFAULT"
__nv_reservedSMEM_offset_0_alias:
	.zero		0


//--------------------- .nv.constant0.matmul_kernel --------------------------
	.section	.nv.constant0.matmul_kernel,"a",@progbits
	.sectionflags	@""
	.align	4
.nv.constant0.matmul_kernel:
	.zero		608


//--------------------- SYMBOLS --------------------------

	.type		.nv.reservedSmem.offset0,@object
	.size		.nv.reservedSmem.offset0,0x4
